def matmul_kernel(
    a_ptr,
    b_ptr,
    c_ptr,
    M,
    N,
    K,
    stride_am,
    stride_ak,
    stride_bk,
    stride_bn,
    stride_cm,
    stride_cn,
    BLOCK_M: tl.constexpr,
    BLOCK_N: tl.constexpr,
    BLOCK_K: tl.constexpr,
    GROUP_M: tl.constexpr,
):
    pid = tl.program_id(axis=0)
    num_pid_m = tl.cdiv(M, BLOCK_M)
    num_pid_n = tl.cdiv(N, BLOCK_N)
    num_pid_in_group = GROUP_M * num_pid_n
    group_id = pid // num_pid_in_group
    first_pid_m = group_id * GROUP_M
    group_size_m = min(num_pid_m - first_pid_m, GROUP_M)
    pid_m = first_pid_m + ((pid % num_pid_in_group) % group_size_m)
    pid_n = (pid % num_pid_in_group) // group_size_m

    offs_am = (pid_m * BLOCK_M + tl.arange(0, BLOCK_M)) % M
    offs_bn = (pid_n * BLOCK_N + tl.arange(0, BLOCK_N)) % N
    offs_k = tl.arange(0, BLOCK_K)
    a_ptrs = a_ptr + offs_am[:, None] * stride_am + offs_k[None, :] * stride_ak
    b_ptrs = b_ptr + offs_k[:, None] * stride_bk + offs_bn[None, :] * stride_bn

    acc = tl.zeros((BLOCK_M, BLOCK_N), dtype=tl.float32)
    for kk in range(0, tl.cdiv(K, BLOCK_K)):
        a = tl.load(a_ptrs, mask=offs_k[None, :] < K - kk * BLOCK_K, other=0.0)
        b = tl.load(b_ptrs, mask=offs_k[:, None] < K - kk * BLOCK_K, other=0.0)
        acc = tl.dot(a, b, acc)
        a_ptrs += BLOCK_K * stride_ak
        b_ptrs += BLOCK_K * stride_bk

    c = acc.to(c_ptr.dtype.element_ty)
    offs_cm = pid_m * BLOCK_M + tl.arange(0, BLOCK_M)
    offs_cn = pid_n * BLOCK_N + tl.arange(0, BLOCK_N)
    c_ptrs = c_ptr + offs_cm[:, None] * stride_cm + offs_cn[None, :] * stride_cn
    mask = (offs_cm[:, None] < M) & (offs_cn[None, :] < N)
    tl.store(c_ptrs, c, mask=mask)

# config = {"BLOCK_K": 32, "BLOCK_M": 128, "BLOCK_N": 64, "GROUP_M": 1, "arch": "sm_100", "dtype": "fp16", "num_ctas": 1, "num_stages": 3, "num_warps": 4}
# arch = sm_100


// ===== COMPILED SASS (sm_100a) =====

	.target	sm_100a

	.elftype	@"ET_EXEC"


//--------------------- .note.nv.tkinfo           --------------------------
	.section	.note.nv.tkinfo,"",@"SHT_NOTE"
	.sectionflags	@"SHF_NOTE_NV_TKINFO"
	.tkinfo
        /*0018*/ 	.word	0x00000081
        /*0030*/ 	.string	""
        /*0030*/ 	.string	"ptxas-blackwell"
        /*0030*/ 	.string	"Cuda compilation tools, release 12.9, V12.9.86"
        /*0030*/ 	.string	"Build cuda_12.9.r12.9/compiler.36037853_0"
        /*0030*/ 	.string	"-v  -suppress-debug-info  -lineinfo  -arch sm_100a "



//--------------------- .note.nv.cuver            --------------------------
	.section	.note.nv.cuver,"",@"SHT_NOTE"
	.sectionflags	@"SHF_NOTE_NV_CUVER"
        /*0018*/ 	.short	0x0001
        /*001a*/ 	.short	0x0064
        /*001c*/ 	.short	0x0001
        /*001e*/ 	.short	0x0000
        /*0020*/ 	.short	0x0001
        /*0022*/ 	.short	0x0000


//--------------------- .nv.info                  --------------------------
	.section	.nv.info,"",@"SHT_CUDA_INFO"
	.align	4


	//----- nvinfo : EIATTR_REGCOUNT
	.align		4
        /*0000*/ 	.byte	0x04, 0x2f
        /*0002*/ 	.short	(.L_4 - .L_3)
	.align		4
.L_3:
        /*0004*/ 	.word	index@(matmul_kernel)
        /*0008*/ 	.word	0x00000095


	//----- nvinfo : EIATTR_FRAME_SIZE
	.align		4
.L_4:
        /*000c*/ 	.byte	0x04, 0x11
        /*000e*/ 	.short	(.L_6 - .L_5)
	.align		4
.L_5:
        /*0010*/ 	.word	index@($__internal_2_$__cuda_sm10x_tcgen05_guardrail_trap_unallocated_columns_being_dealloced)
        /*0014*/ 	.word	0x00000000


	//----- nvinfo : EIATTR_FRAME_SIZE
	.align		4
.L_6:
        /*0018*/ 	.byte	0x04, 0x11
        /*001a*/ 	.short	(.L_8 - .L_7)
	.align		4
.L_7:
        /*001c*/ 	.word	index@($__internal_1_$__cuda_sm10x_tcgen05_guardrail_trap_phase_invalid_during_alloc)
        /*0020*/ 	.word	0x00000000


	//----- nvinfo : EIATTR_FRAME_SIZE
	.align		4
.L_8:
        /*0024*/ 	.byte	0x04, 0x11
        /*0026*/ 	.short	(.L_10 - .L_9)
	.align		4
.L_9:
        /*0028*/ 	.word	index@($__internal_0_$__cuda_sm10x_tcgen05_guardrail_trap_col_being_dealloced_not_returned_by_alloc)
        /*002c*/ 	.word	0x00000000


	//----- nvinfo : EIATTR_FRAME_SIZE
	.align		4
.L_10:
        /*0030*/ 	.byte	0x04, 0x11
        /*0032*/ 	.short	(.L_12 - .L_11)
	.align		4
.L_11:
        /*0034*/ 	.word	index@(matmul_kernel)
        /*0038*/ 	.word	0x00000000


	//----- nvinfo : EIATTR_MIN_STACK_SIZE
	.align		4
.L_12:
        /*003c*/ 	.byte	0x04, 0x12
        /*003e*/ 	.short	(.L_14 - .L_13)
	.align		4
.L_13:
        /*0040*/ 	.word	index@(matmul_kernel)
        /*0044*/ 	.word	0x00000000
.L_14:


//--------------------- .nv.info.matmul_kernel    --------------------------
	.section	.nv.info.matmul_kernel,"",@"SHT_CUDA_INFO"
	.sectionflags	@""
	.align	4


	//----- nvinfo : EIATTR_CUDA_API_VERSION
	.align		4
        /*0000*/ 	.byte	0x04, 0x37
        /*0002*/ 	.short	(.L_16 - .L_15)
.L_15:
        /*0004*/ 	.word	0x00000081


	//----- nvinfo : EIATTR_KPARAM_INFO
	.align		4
.L_16:
        /*0008*/ 	.byte	0x04, 0x17
        /*000a*/ 	.short	(.L_18 - .L_17)
.L_17:
        /*000c*/ 	.word	0x00000000
        /*0010*/ 	.short	0x000d
        /*0012*/ 	.short	0x0048
        /*0014*/ 	.byte	0x00, 0xf4, 0x21, 0x00


	//----- nvinfo : EIATTR_KPARAM_INFO
	.align		4
.L_18:
        /*0018*/ 	.byte	0x04, 0x17
        /*001a*/ 	.short	(.L_20 - .L_19)
.L_19:
        /*001c*/ 	.word	0x00000000
        /*0020*/ 	.short	0x000c
        /*0022*/ 	.short	0x0040
        /*0024*/ 	.byte	0x00, 0xf4, 0x21, 0x00


	//----- nvinfo : EIATTR_KPARAM_INFO
	.align		4
.L_20:
        /*0028*/ 	.byte	0x04, 0x17
        /*002a*/ 	.short	(.L_22 - .L_21)
.L_21:
        /*002c*/ 	.word	0x00000000
        /*0030*/ 	.short	0x000b
        /*0032*/ 	.short	0x0038
        /*0034*/ 	.byte	0x00, 0xf0, 0x11, 0x00


	//----- nvinfo : EIATTR_KPARAM_INFO
	.align		4
.L_22:
        /*0038*/ 	.byte	0x04, 0x17
        /*003a*/ 	.short	(.L_24 - .L_23)
.L_23:
        /*003c*/ 	.word	0x00000000
        /*0040*/ 	.short	0x000a
        /*0042*/ 	.short	0x0034
        /*0044*/ 	.byte	0x00, 0xf0, 0x11, 0x00


	//----- nvinfo : EIATTR_KPARAM_INFO
	.align		4
.L_24:
        /*0048*/ 	.byte	0x04, 0x17
        /*004a*/ 	.short	(.L_26 - .L_25)
.L_25:
        /*004c*/ 	.word	0x00000000
        /*0050*/ 	.short	0x0009
        /*0052*/ 	.short	0x0030
        /*0054*/ 	.byte	0x00, 0xf0, 0x11, 0x00


	//----- nvinfo : EIATTR_KPARAM_INFO
	.align		4
.L_26:
        /*0058*/ 	.byte	0x04, 0x17
        /*005a*/ 	.short	(.L_28 - .L_27)
.L_27:
        /*005c*/ 	.word	0x00000000
        /*0060*/ 	.short	0x0008
        /*0062*/ 	.short	0x002c
        /*0064*/ 	.byte	0x00, 0xf0, 0x11, 0x00


	//----- nvinfo : EIATTR_KPARAM_INFO
	.align		4
.L_28:
        /*0068*/ 	.byte	0x04, 0x17
        /*006a*/ 	.short	(.L_30 - .L_29)
.L_29:
        /*006c*/ 	.word	0x00000000
        /*0070*/ 	.short	0x0007
        /*0072*/ 	.short	0x0028
        /*0074*/ 	.byte	0x00, 0xf0, 0x11, 0x00


	//----- nvinfo : EIATTR_KPARAM_INFO
	.align		4
.L_30:
        /*0078*/ 	.byte	0x04, 0x17
        /*007a*/ 	.short	(.L_32 - .L_31)
.L_31:
        /*007c*/ 	.word	0x00000000
        /*0080*/ 	.short	0x0006
        /*0082*/ 	.short	0x0024
        /*0084*/ 	.byte	0x00, 0xf0, 0x11, 0x00


	//----- nvinfo : EIATTR_KPARAM_INFO
	.align		4
.L_32:
        /*0088*/ 	.byte	0x04, 0x17
        /*008a*/ 	.short	(.L_34 - .L_33)
.L_33:
        /*008c*/ 	.word	0x00000000
        /*0090*/ 	.short	0x0005
        /*0092*/ 	.short	0x0020
        /*0094*/ 	.byte	0x00, 0xf0, 0x11, 0x00


	//----- nvinfo : EIATTR_KPARAM_INFO
	.align		4
.L_34:
        /*0098*/ 	.byte	0x04, 0x17
        /*009a*/ 	.short	(.L_36 - .L_35)
.L_35:
        /*009c*/ 	.word	0x00000000
        /*00a0*/ 	.short	0x0004
        /*00a2*/ 	.short	0x001c
        /*00a4*/ 	.byte	0x00, 0xf0, 0x11, 0x00


	//----- nvinfo : EIATTR_KPARAM_INFO
	.align		4
.L_36:
        /*00a8*/ 	.byte	0x04, 0x17
        /*00aa*/ 	.short	(.L_38 - .L_37)
.L_37:
        /*00ac*/ 	.word	0x00000000
        /*00b0*/ 	.short	0x0003
        /*00b2*/ 	.short	0x0018
        /*00b4*/ 	.byte	0x00, 0xf0, 0x11, 0x00


	//----- nvinfo : EIATTR_KPARAM_INFO
	.align		4
.L_38:
        /*00b8*/ 	.byte	0x04, 0x17
        /*00ba*/ 	.short	(.L_40 - .L_39)
.L_39:
        /*00bc*/ 	.word	0x00000000
        /*00c0*/ 	.short	0x0002
        /*00c2*/ 	.short	0x0010
        /*00c4*/ 	.byte	0x00, 0xf4, 0x21, 0x00


	//----- nvinfo : EIATTR_KPARAM_INFO
	.align		4
.L_40:
        /*00c8*/ 	.byte	0x04, 0x17
        /*00ca*/ 	.short	(.L_42 - .L_41)
.L_41:
        /*00cc*/ 	.word	0x00000000
        /*00d0*/ 	.short	0x0001
        /*00d2*/ 	.short	0x0008
        /*00d4*/ 	.byte	0x00, 0xf4, 0x21, 0x00


	//----- nvinfo : EIATTR_KPARAM_INFO
	.align		4
.L_42:
        /*00d8*/ 	.byte	0x04, 0x17
        /*00da*/ 	.short	(.L_44 - .L_43)
.L_43:
        /*00dc*/ 	.word	0x00000000
        /*00e0*/ 	.short	0x0000
        /*00e2*/ 	.short	0x0000
        /*00e4*/ 	.byte	0x00, 0xf4, 0x21, 0x00


	//----- nvinfo : EIATTR_AT_ENTRY_FRAGMENTS
	.align		4
.L_44:
        /*00e8*/ 	.byte	0x04, 0x4f
        /*00ea*/ 	.short	(.L_46 - .L_45)


	//   ....[0]....
.L_45:
        /*00ec*/ 	.word	0x00000004


	//----- nvinfo : EIATTR_RESERVED_SMEM_USED
	.align		4
.L_46:
        /*00f0*/ 	.byte	0x01, 0x41
	.zero		2


	//----- nvinfo : EIATTR_SPARSE_MMA_MASK
	.align		4
        /*00f4*/ 	.byte	0x03, 0x50
        /*00f6*/ 	.short	0x0000


	//----- nvinfo : EIATTR_TCGEN05_1CTA_USED
	.align		4
        /*00f8*/ 	.byte	0x01, 0x51
	.zero		2


	//----- nvinfo : EIATTR_MAXREG_COUNT
	.align		4
        /*00fc*/ 	.byte	0x03, 0x1b
        /*00fe*/ 	.short	0x00ff


	//----- nvinfo : EIATTR_NUM_BARRIERS
	.align		4
        /*0100*/ 	.byte	0x02, 0x4c
        /*0102*/ 	.byte	0x01
	.zero		1


	//----- nvinfo : EIATTR_INT_WARP_WIDE_INSTR_OFFSETS
	.align		4
        /*0104*/ 	.byte	0x04, 0x31
        /*0106*/ 	.short	(.L_48 - .L_47)


	//   ....[0]....
.L_47:
        /*0108*/ 	.word	0x00001100


	//   ....[1]....
        /*010c*/ 	.word	0x00001130


	//   ....[2]....
        /*0110*/ 	.word	0x00002ef0


	//   ....[3]....
        /*0114*/ 	.word	0x00006d20


	//   ....[4]....
        /*0118*/ 	.word	0x00006d70


	//----- nvinfo : EIATTR_COOP_GROUP_MASK_REGIDS
	.align		4
.L_48:
        /*011c*/ 	.byte	0x04, 0x29
        /*011e*/ 	.short	(.L_50 - .L_49)


	//   ....[0]....
.L_49:
        /*0120*/ 	.word	0xffffffff


	//   ....[1]....
        /*0124*/ 	.word	0xffffffff


	//   ....[2]....
        /*0128*/ 	.word	0xffffffff


	//   ....[3]....
        /*012c*/ 	.word	0xffffffff


	//----- nvinfo : EIATTR_COOP_GROUP_INSTR_OFFSETS
	.align		4
.L_50:
        /*0130*/ 	.byte	0x04, 0x28
        /*0132*/ 	.short	(.L_52 - .L_51)


	//   ....[0]....
.L_51:
        /*0134*/ 	.word	0x00000060


	//   ....[1]....
        /*0138*/ 	.word	0x00000320


	//   ....[2]....
        /*013c*/ 	.word	0x00006bb0


	//   ....[3]....
        /*0140*/ 	.word	0x00006e20


	//----- nvinfo : EIATTR_VRC_CTA_INIT_COUNT
	.align		4
.L_52:
        /*0144*/ 	.byte	0x02, 0x4a
        /*0146*/ 	.byte	0x80
	.zero		1


	//----- nvinfo : EIATTR_MBARRIER_INSTR_OFFSETS
	.align		4
        /*0148*/ 	.byte	0x04, 0x39
        /*014a*/ 	.short	(.L_54 - .L_53)


	//   ....[0]....
.L_53:
        /*014c*/ 	.word	0x00001240
        /*0150*/ 	.word	0x000000ff
        /*0154*/ 	.word	0x00000000
        /*0158*/ 	.short	0x0100
        /*015a*/ 	.byte	0x08
	.zero		1


	//   ....[1]....
        /*015c*/ 	.word	0x00002f30
        /*0160*/ 	.word	0x000000ff
        /*0164*/ 	.word	0x00002008
        /*0168*/ 	.short	0x0100
        /*016a*/ 	.byte	0x0b
	.zero		1


	//   ....[2]....
        /*016c*/ 	.word	0x000046b0
        /*0170*/ 	.word	0x000000ff
        /*0174*/ 	.word	0x00000000
        /*0178*/ 	.short	0x010a
        /*017a*/ 	.byte	0x08
	.zero		1


	//   ....[3]....
        /*017c*/ 	.word	0x00004ec0
        /*0180*/ 	.word	0x000000ff
        /*0184*/ 	.word	0x00000000
        /*0188*/ 	.short	0x010a
        /*018a*/ 	.byte	0x08
	.zero		1


	//   ....[4]....
        /*018c*/ 	.word	0x00005020
        /*0190*/ 	.word	0x000000ff
        /*0194*/ 	.word	0x00002000
        /*0198*/ 	.short	0x0108
        /*019a*/ 	.byte	0x0b
	.zero		1


	//   ....[5]....
        /*019c*/ 	.word	0x000050a0
        /*01a0*/ 	.word	0x000000ff
        /*01a4*/ 	.word	0x00002008
        /*01a8*/ 	.short	0x0108
        /*01aa*/ 	.byte	0x0b
	.zero		1


	//   ....[6]....
        /*01ac*/ 	.word	0x00006e40
        /*01b0*/ 	.word	0x000000ff
        /*01b4*/ 	.word	0x00000000
        /*01b8*/ 	.short	0x010a
        /*01ba*/ 	.byte	0x08
	.zero		1


	//   ....[7]....
        /*01bc*/ 	.word	0x00006e70
        /*01c0*/ 	.word	0x000000ff
        /*01c4*/ 	.word	0x00000000
        /*01c8*/ 	.short	0x010a
        /*01ca*/ 	.byte	0x08
	.zero		1


	//----- nvinfo : EIATTR_NUM_MBARRIERS
	.align		4
.L_54:
        /*01cc*/ 	.byte	0x03, 0x38
        /*01ce*/ 	.short	0x0002


	//----- nvinfo : EIATTR_EXIT_INSTR_OFFSETS
	.align		4
        /*01d0*/ 	.byte	0x04, 0x1c
        /*01d2*/ 	.short	(.L_56 - .L_55)


	//   ....[0]....
.L_55:
        /*01d4*/ 	.word	0x00006e30


	//----- nvinfo : EIATTR_REQNTID
	.align		4
.L_56:
        /*01d8*/ 	.byte	0x04, 0x10
        /*01da*/ 	.short	(.L_58 - .L_57)
.L_57:
        /*01dc*/ 	.word	0x00000080
        /*01e0*/ 	.word	0x00000001
        /*01e4*/ 	.word	0x00000001


	//----- nvinfo : EIATTR_CRS_STACK_SIZE
	.align		4
.L_58:
        /*01e8*/ 	.byte	0x04, 0x1e
        /*01ea*/ 	.short	(.L_60 - .L_59)
.L_59:
        /*01ec*/ 	.word	0x00000000


	//----- nvinfo : EIATTR_CBANK_PARAM_SIZE
	.align		4
.L_60:
        /*01f0*/ 	.byte	0x03, 0x19
        /*01f2*/ 	.short	0x0050


	//----- nvinfo : EIATTR_PARAM_CBANK
	.align		4
        /*01f4*/ 	.byte	0x04, 0x0a
        /*01f6*/ 	.short	(.L_62 - .L_61)
	.align		4
.L_61:
        /*01f8*/ 	.word	index@(.nv.constant0.matmul_kernel)
        /*01fc*/ 	.short	0x0380
        /*01fe*/ 	.short	0x0050


	//----- nvinfo : EIATTR_SW_WAR
	.align		4
.L_62:
        /*0200*/ 	.byte	0x04, 0x36
        /*0202*/ 	.short	(.L_64 - .L_63)
.L_63:
        /*0204*/ 	.word	0x00000008
.L_64:


//--------------------- .nv.compat                --------------------------
	.section	.nv.compat,"",@"SHT_CUDA_COMPAT_INFO"
	.align	4
        /*0000*/ 	.byte	0x02, 0x02, 0x02, 0x00, 0x02, 0x05, 0x05, 0x00, 0x02, 0x03, 0x00, 0x00, 0x02, 0x06, 0x01, 0x00


//--------------------- .nv.callgraph             --------------------------
	.section	.nv.callgraph,"",@"SHT_CUDA_CALLGRAPH"
	.align	4
	.sectionentsize	8
	.align		4
        /*0000*/ 	.word	0x00000000
	.align		4
        /*0004*/ 	.word	0xffffffff
	.align		4
        /*0008*/ 	.word	0x00000000
	.align		4
        /*000c*/ 	.word	0xfffffffe
	.align		4
        /*0010*/ 	.word	0x00000000
	.align		4
        /*0014*/ 	.word	0xfffffffd
	.align		4
        /*0018*/ 	.word	0x00000000
	.align		4
        /*001c*/ 	.word	0xfffffffc


//--------------------- .text.matmul_kernel       --------------------------
	.section	.text.matmul_kernel,"ax",@progbits
	.align	128
        .global         matmul_kernel
        .type           matmul_kernel,@function
        .size           matmul_kernel,(.L_x_21 - matmul_kernel)
        .other          matmul_kernel,@"STO_CUDA_ENTRY STV_DEFAULT"
matmul_kernel:
.text.matmul_kernel:
[----:B------:R-:W0:Y:S01]  /*0000*/  LDC R1, c[0x0][0x37c] ;  /* 0x0000df00ff017b82 */ /* 0x000e220000000800 */
[----:B------:R-:W1:Y:S01]  /*0010*/  S2R R38, SR_TID.X ;  /* 0x0000000000267919 */ /* 0x000e620000002100 */
[----:B------:R-:W2:Y:S01]  /*0020*/  LDCU.64 UR22, c[0x0][0x358] ;  /* 0x00006b00ff1677ac */ /* 0x000ea20008000a00 */
[----:B-1----:R-:W-:-:S13]  /*0030*/  ISETP.GE.U32.AND P1, PT, R38, 0x20, PT ;  /* 0x000000202600780c */ /* 0x002fda0003f26070 */
[----:B--2---:R-:W-:Y:S05]  /*0040*/  @P1 BRA `(.L_x_0) ;  /* 0x0000000000b81947 */ /* 0x004fea0003800000 */
[----:B------:R-:W1:Y:S01]  /*0050*/  S2UR UR6, SR_CgaCtaId ;  /* 0x00000000000679c3 */ /* 0x000e620000008800 */
[----:B------:R-:W-:Y:S01]  /*0060*/  NOP ;  /* 0x0000000000007918 */ /* 0x000fe20000000000 */
[----:B------:R-:W-:Y:S02]  /*0070*/  UMOV UR4, 0x40 ;  /* 0x0000004000047882 */ /* 0x000fe40000000000 */
[----:B-1----:R-:W-:-:S09]  /*0080*/  ULEA UR4, UR6, UR4, 0x18 ;  /* 0x0000000406047291 */ /* 0x002fd2000f8ec0ff */
[----:B------:R-:W1:Y:S01]  /*0090*/  LDS.U8 R0, [UR4] ;  /* 0x00000004ff007984 */ /* 0x000e620008000000 */
[----:B------:R-:W-:Y:S02]  /*00a0*/  UMOV UR4, 0x400 ;  /* 0x0000040000047882 */ /* 0x000fe40000000000 */
[----:B------:R-:W-:Y:S01]  /*00b0*/  ULEA UR4, UR6, UR4, 0x18 ;  /* 0x0000000406047291 */ /* 0x000fe2000f8ec0ff */
[----:B-1----:R-:W-:-:S13]  /*00c0*/  ISETP.NE.AND P0, PT, R0, RZ, PT ;  /* 0x000000ff0000720c */ /* 0x002fda0003f05270 */
[----:B------:R-:W-:Y:S05]  /*00d0*/  @P0 BRA `(.L_x_1) ;  /* 0x00000000007c0947 */ /* 0x000fea0003800000 */
[----:B------:R-:W-:-:S13]  /*00e0*/  ELECT P0, URZ, PT ;  /* 0x0000000000ff782f */ /* 0x000fda0003800000 */
[----:B------:R-:W-:Y:S05]  /*00f0*/  @!P0 BRA `(.L_x_2) ;  /* 0x0000000000848947 */ /* 0x000fea0003800000 */
[----:B------:R-:W-:Y:S01]  /*0100*/  UMOV UR5, 0x4 ;  /* 0x0000000400057882 */ /* 0x000fe20000000000 */
[----:B------:R-:W-:Y:S02]  /*0110*/  IMAD.MOV.U32 R4, RZ, RZ, 0x1 ;  /* 0x00000001ff047424 */ /* 0x000fe400078e00ff */
[----:B------:R-:W-:Y:S02]  /*0120*/  IMAD.MOV.U32 R5, RZ, RZ, 0xf ;  /* 0x0000000fff057424 */ /* 0x000fe400078e00ff */
[----:B------:R-:W-:Y:S04]  /*0130*/  DEPBAR.LE SB1, 0x36 ;  /* 0x00009d800000791a */ /* 0x000fe80000000000 */
[----:B------:R-:W1:Y:S02]  /*0140*/  UTCATOMSWS.FIND_AND_SET.ALIGN UP0, UR5, UR5 ;  /* 0x00000005000575e3 */ /* 0x000e640008000800 */
[----:B-1----:R-:W-:-:S04]  /*0150*/  PLOP3.LUT P0, PT, PT, PT, UP0, 0x80, 0x8 ;  /* 0x000000000008781c */ /* 0x002fc80003f0f008 */
[----:B------:R-:W-:-:S04]  /*0160*/  SEL R0, RZ, 0xffffffff, !P0 ;  /* 0xffffffffff007807 */ /* 0x000fc80004000000 */
[----:B------:R-:W-:Y:S01]  /*0170*/  ISETP.NE.AND P0, PT, R0, RZ, PT ;  /* 0x000000ff0000720c */ /* 0x000fe20003f05270 */
[----:B------:R-:W-:-:S12]  /*0180*/  IMAD.U32 R0, RZ, RZ, UR5 ;  /* 0x00000005ff007e24 */ /* 0x000fd8000f8e00ff */
[----:B------:R-:W-:Y:S05]  /*0190*/  @P0 BRA `(.L_x_3) ;  /* 0x0000000000240947 */ /* 0x000fea0003800000 */
.L_x_4:
[----:B------:R-:W-:Y:S05]  /*01a0*/  NANOSLEEP 0x64 ;  /* 0x000000640000795d */ /* 0x000fea0003800000 */
[----:B------:R-:W-:-:S05]  /*01b0*/  UMOV UR5, 0x4 ;  /* 0x0000000400057882 */ /* 0x000fca0000000000 */
[----:B------:R-:W-:Y:S04]  /*01c0*/  DEPBAR.LE SB1, 0x36 ;  /* 0x00009d800000791a */ /* 0x000fe80000000000 */
[----:B------:R-:W1:Y:S02]  /*01d0*/  UTCATOMSWS.FIND_AND_SET.ALIGN UP0, UR5, UR5 ;  /* 0x00000005000575e3 */ /* 0x000e640008000800 */
[----:B-1----:R-:W-:-:S04]  /*01e0*/  PLOP3.LUT P0, PT, PT, PT, UP0, 0x80, 0x8 ;  /* 0x000000000008781c */ /* 0x002fc80003f0f008 */
[----:B------:R-:W-:-:S04]  /*01f0*/  SEL R0, RZ, 0xffffffff, !P0 ;  /* 0xffffffffff007807 */ /* 0x000fc80004000000 */
[----:B------:R-:W-:Y:S01]  /*0200*/  ISETP.NE.AND P0, PT, R0, RZ, PT ;  /* 0x000000ff0000720c */ /* 0x000fe20003f05270 */
[----:B------:R-:W-:-:S12]  /*0210*/  IMAD.U32 R0, RZ, RZ, UR5 ;  /* 0x00000005ff007e24 */ /* 0x000fd8000f8e00ff */
[----:B------:R-:W-:Y:S05]  /*0220*/  @!P0 BRA `(.L_x_4) ;  /* 0xfffffffc00dc8947 */ /* 0x000fea000383ffff */
.L_x_3:
[C---:B------:R-:W-:Y:S01]  /*0230*/  VIADD R3, R0.reuse, 0x10 ;  /* 0x0000001000037836 */ /* 0x040fe20000000000 */
[----:B------:R-:W-:Y:S01]  /*0240*/  UMOV UR5, 0x50 ;  /* 0x0000005000057882 */ /* 0x000fe20000000000 */
[----:B------:R-:W-:Y:S01]  /*0250*/  SHF.L.U32 R2, R5, R0, RZ ;  /* 0x0000000005027219 */ /* 0x000fe200000006ff */
[----:B------:R-:W-:Y:S01]  /*0260*/  ULEA UR5, UR6, UR5, 0x18 ;  /* 0x0000000506057291 */ /* 0x000fe2000f8ec0ff */
[----:B------:R-:W-:Y:S01]  /*0270*/  IMAD.SHL.U32 R0, R0, 0x20, RZ ;  /* 0x0000002000007824 */ /* 0x000fe200078e00ff */
[----:B------:R-:W-:-:S04]  /*0280*/  SHF.L.U32 R3, R4, R3, RZ ;  /* 0x0000000304037219 */ /* 0x000fc800000006ff */
[----:B------:R-:W-:-:S05]  /*0290*/  LOP3.LUT R2, R3, R2, RZ, 0xfc, !PT ;  /* 0x0000000203027212 */ /* 0x000fca00078efcff */
[----:B------:R1:W-:Y:S04]  /*02a0*/  ATOMS.OR RZ, [UR5], R2 ;  /* 0x00000002ffff798c */ /* 0x0003e8000b000005 */
[----:B------:R1:W-:Y:S01]  /*02b0*/  STS [UR4], R0 ;  /* 0x00000000ff007988 */ /* 0x0003e20008000804 */
[----:B------:R-:W-:Y:S05]  /*02c0*/  BRA `(.L_x_2) ;  /* 0x0000000000107947 */ /* 0x000fea0003800000 */
.L_x_1:
[----:B------:R-:W-:Y:S01]  /*02d0*/  IMAD.MOV.U32 R0, RZ, RZ, -0x1 ;  /* 0xffffffffff007424 */ /* 0x000fe200078e00ff */
[----:B------:R-:W-:-:S04]  /*02e0*/  MOV R2, 0x310 ;  /* 0x0000031000027802 */ /* 0x000fc80000000f00 */
[----:B------:R1:W-:Y:S03]  /*02f0*/  STS [UR4], R0 ;  /* 0x00000000ff007988 */ /* 0x0003e60008000804 */
[----:B01----:R-:W-:Y:S05]  /*0300*/  CALL.REL.NOINC `($__internal_1_$__cuda_sm10x_tcgen05_guardrail_trap_phase_invalid_during_alloc) ;  /* 0x0000006800f07944 */ /* 0x003fea0003c00000 */
.L_x_2:
[----:B------:R-:W-:Y:S05]  /*0310*/  WARPSYNC.ALL ;  /* 0x0000000000007948 */ /* 0x000fea0003800000 */
[----:B------:R-:W-:Y:S01]  /*0320*/  NOP ;  /* 0x0000000000007918 */ /* 0x000fe20000000000 */
.L_x_0:
[----:B------:R-:W2:Y:S01]  /*0330*/  LDC.64 R70, c[0x0][0x398] ;  /* 0x0000e600ff467b82 */ /* 0x000ea20000000a00 */
[----:B------:R-:W3:Y:S01]  /*0340*/  S2R R5, SR_CTAID.X ;  /* 0x0000000000057919 */ /* 0x000ee20000002500 */
[----:B------:R-:W-:Y:S01]  /*0350*/  UMOV UR11, 0x400 ;  /* 0x00000400000b7882 */ /* 0x000fe20000000000 */
[----:B------:R-:W-:Y:S01]  /*0360*/  SHF.R.U32.HI R19, RZ, 0x5, R38 ;  /* 0x00000005ff137819 */ /* 0x000fe20000011626 */
[----:B------:R-:W4:Y:S03]  /*0370*/  LDCU.128 UR16, c[0x0][0x380] ;  /* 0x00007000ff1077ac */ /* 0x000f260008000c00 */
[----:B------:R-:W-:Y:S01]  /*0380*/  SGXT.U32 R19, R19, 0x2 ;  /* 0x000000021313781a */ /* 0x000fe20000000000 */
[----:B------:R-:W5:Y:S01]  /*0390*/  S2UR UR5, SR_CgaCtaId ;  /* 0x00000000000579c3 */ /* 0x000f620000008800 */
[----:B------:R-:W-:-:S07]  /*03a0*/  UMOV UR7, 0x1 ;  /* 0x0000000100077882 */ /* 0x000fce0000000000 */
[----:B------:R-:W1:Y:S02]  /*03b0*/  LDC.64 R56, c[0x0][0x3a8] ;  /* 0x0000ea00ff387b82 */ /* 0x000e640000000a00 */
[----:B-12---:R-:W-:Y:S01]  /*03c0*/  VIADD R0, R71, 0x3f ;  /* 0x0000003f47007836 */ /* 0x006fe20000000000 */
[----:B------:R-:W-:-:S04]  /*03d0*/  IABS R14, R71 ;  /* 0x00000047000e7213 */ /* 0x000fc80000000000 */
[----:B------:R-:W-:Y:S01]  /*03e0*/  SHF.R.S32.HI R3, RZ, 0x1f, R0 ;  /* 0x0000001fff037819 */ /* 0x000fe20000011400 */
[----:B-----5:R-:W-:-:S03]  /*03f0*/  ULEA UR11, UR5, UR11, 0x18 ;  /* 0x0000000b050b7291 */ /* 0x020fc6000f8ec0ff */
[----:B------:R-:W-:Y:S02]  /*0400*/  LEA.HI R3, R3, R0, RZ, 0x6 ;  /* 0x0000000003037211 */ /* 0x000fe400078f30ff */
[----:B---3--:R-:W-:Y:S02]  /*0410*/  IABS R8, R5 ;  /* 0x0000000500087213 */ /* 0x008fe40000000000 */
[----:B------:R-:W-:-:S04]  /*0420*/  SHF.R.S32.HI R4, RZ, 0x6, R3 ;  /* 0x00000006ff047819 */ /* 0x000fc80000011403 */
[-C--:B------:R-:W-:Y:S02]  /*0430*/  IABS R7, R4.reuse ;  /* 0x0000000400077213 */ /* 0x080fe40000000000 */
[----:B------:R-:W-:Y:S02]  /*0440*/  IABS R10, R4 ;  /* 0x00000004000a7213 */ /* 0x000fe40000000000 */
[----:B------:R-:W1:Y:S08]  /*0450*/  I2F.RP R0, R7 ;  /* 0x0000000700007306 */ /* 0x000e700000209400 */
[----:B-1----:R-:W1:Y:S02]  /*0460*/  MUFU.RCP R0, R0 ;  /* 0x0000000000007308 */ /* 0x002e640000001000 */
[----:B-1----:R-:W-:-:S02]  /*0470*/  VIADD R2, R0, 0xffffffe ;  /* 0x0ffffffe00027836 */ /* 0x002fc40000000000 */
[----:B------:R-:W-:-:S04]  /*0480*/  IMAD.MOV R0, RZ, RZ, -R10 ;  /* 0x000000ffff007224 */ /* 0x000fc800078e0a0a */
[----:B------:R1:W2:Y:S02]  /*0490*/  F2I.FTZ.U32.TRUNC.NTZ R3, R2 ;  /* 0x0000000200037305 */ /* 0x0002a4000021f000 */
[----:B-1----:R-:W-:Y:S02]  /*04a0*/  IMAD.MOV.U32 R2, RZ, RZ, RZ ;  /* 0x000000ffff027224 */ /* 0x002fe400078e00ff */
[----:B--2---:R-:W-:-:S04]  /*04b0*/  IMAD.MOV R6, RZ, RZ, -R3 ;  /* 0x000000ffff067224 */ /* 0x004fc800078e0a03 */
[----:B------:R-:W-:Y:S02]  /*04c0*/  IMAD R9, R6, R7, RZ ;  /* 0x0000000706097224 */ /* 0x000fe400078e02ff */
[----:B------:R-:W-:Y:S02]  /*04d0*/  IMAD.MOV.U32 R6, RZ, RZ, R8 ;  /* 0x000000ffff067224 */ /* 0x000fe400078e0008 */
[----:B------:R-:W-:-:S06]  /*04e0*/  IMAD.HI.U32 R3, R3, R9, R2 ;  /* 0x0000000903037227 */ /* 0x000fcc00078e0002 */
[----:B------:R-:W-:-:S04]  /*04f0*/  IMAD.HI.U32 R3, R3, R6, RZ ;  /* 0x0000000603037227 */ /* 0x000fc800078e00ff */
[----:B------:R-:W-:Y:S01]  /*0500*/  IMAD R0, R3, R0, R6 ;  /* 0x0000000003007224 */ /* 0x000fe200078e0206 */
[----:B------:R-:W-:Y:S04]  /*0510*/  BAR.SYNC.DEFER_BLOCKING 0x0 ;  /* 0x0000000000007b1d */ /* 0x000fe80000010000 */
[----:B------:R-:W-:-:S13]  /*0520*/  ISETP.GT.U32.AND P2, PT, R7, R0, PT ;  /* 0x000000000700720c */ /* 0x000fda0003f44070 */
[----:B------:R-:W-:Y:S02]  /*0530*/  @!P2 IMAD.IADD R0, R0, 0x1, -R7 ;  /* 0x000000010000a824 */ /* 0x000fe400078e0a07 */
[----:B------:R-:W-:Y:S01]  /*0540*/  @!P2 VIADD R3, R3, 0x1 ;  /* 0x000000010303a836 */ /* 0x000fe20000000000 */
[----:B------:R-:W-:Y:S02]  /*0550*/  ISETP.NE.AND P2, PT, R4, RZ, PT ;  /* 0x000000ff0400720c */ /* 0x000fe40003f45270 */
[----:B------:R-:W-:Y:S02]  /*0560*/  ISETP.GE.U32.AND P0, PT, R0, R7, PT ;  /* 0x000000070000720c */ /* 0x000fe40003f06070 */
[----:B------:R-:W-:-:S04]  /*0570*/  LOP3.LUT R0, R5, R4, RZ, 0x3c, !PT ;  /* 0x0000000405007212 */ /* 0x000fc800078e3cff */
[----:B------:R-:W-:Y:S01]  /*0580*/  ISETP.GE.AND P3, PT, R0, RZ, PT ;  /* 0x000000ff0000720c */ /* 0x000fe20003f66270 */
[----:B------:R-:W-:-:S06]  /*0590*/  VIADD R0, R70, 0x7f ;  /* 0x0000007f46007836 */ /* 0x000fcc0000000000 */
[----:B------:R-:W-:-:S04]  /*05a0*/  @P0 VIADD R3, R3, 0x1 ;  /* 0x0000000103030836 */ /* 0x000fc80000000000 */
[----:B------:R-:W-:Y:S01]  /*05b0*/  IMAD.MOV.U32 R8, RZ, RZ, R3 ;  /* 0x000000ffff087224 */ /* 0x000fe200078e0003 */
[----:B------:R-:W-:-:S03]  /*05c0*/  SHF.R.S32.HI R3, RZ, 0x1f, R0 ;  /* 0x0000001fff037819 */ /* 0x000fc60000011400 */
[----:B------:R-:W-:Y:S01]  /*05d0*/  @!P3 IMAD.MOV R8, RZ, RZ, -R8 ;  /* 0x000000ffff08b224 */ /* 0x000fe200078e0a08 */
[----:B------:R-:W-:Y:S02]  /*05e0*/  LEA.HI R3, R3, R0, RZ, 0x7 ;  /* 0x0000000003037211 */ /* 0x000fe400078f38ff */
[----:B------:R-:W-:-:S04]  /*05f0*/  @!P2 LOP3.LUT R8, RZ, R4, RZ, 0x33, !PT ;  /* 0x00000004ff08a212 */ /* 0x000fc800078e33ff */
[----:B------:R-:W-:Y:S01]  /*0600*/  LEA.HI.SX32 R3, R3, -R8, 0x19 ;  /* 0x8000000803037211 */ /* 0x000fe200078fcaff */
[----:B------:R-:W-:-:S03]  /*0610*/  IMAD.MOV R6, RZ, RZ, -R8 ;  /* 0x000000ffff067224 */ /* 0x000fc600078e0a08 */
[----:B------:R-:W-:Y:S01]  /*0620*/  VIMNMX R11, PT, PT, R3, 0x1, PT ;  /* 0x00000001030b7848 */ /* 0x000fe20003fe0100 */
[----:B------:R-:W-:-:S03]  /*0630*/  IMAD R10, R4, R6, R5 ;  /* 0x00000006040a7224 */ /* 0x000fc600078e0205 */
[----:B------:R-:W-:Y:S02]  /*0640*/  IABS R7, R11 ;  /* 0x0000000b00077213 */ /* 0x000fe40000000000 */
[----:B------:R-:W-:Y:S02]  /*0650*/  IABS R6, R10 ;  /* 0x0000000a00067213 */ /* 0x000fe40000000000 */
[----:B------:R-:W1:Y:S08]  /*0660*/  I2F.RP R0, R7 ;  /* 0x0000000700007306 */ /* 0x000e700000209400 */
[----:B-1----:R-:W1:Y:S02]  /*0670*/  MUFU.RCP R0, R0 ;  /* 0x0000000000007308 */ /* 0x002e640000001000 */
[----:B-1----:R-:W-:-:S06]  /*0680*/  VIADD R2, R0, 0xffffffe ;  /* 0x0ffffffe00027836 */ /* 0x002fcc0000000000 */
[----:B------:R1:W2:Y:S02]  /*0690*/  F2I.FTZ.U32.TRUNC.NTZ R3, R2 ;  /* 0x0000000200037305 */ /* 0x0002a4000021f000 */
[----:B-1----:R-:W-:Y:S02]  /*06a0*/  IMAD.MOV.U32 R2, RZ, RZ, RZ ;  /* 0x000000ffff027224 */ /* 0x002fe400078e00ff */
[----:B--2---:R-:W-:-:S04]  /*06b0*/  IMAD.MOV R9, RZ, RZ, -R3 ;  /* 0x000000ffff097224 */ /* 0x004fc800078e0a03 */
[----:B------:R-:W-:Y:S01]  /*06c0*/  IMAD.MOV.U32 R4, RZ, RZ, R9 ;  /* 0x000000ffff047224 */ /* 0x000fe200078e0009 */
[----:B------:R-:W-:-:S03]  /*06d0*/  IABS R9, R11 ;  /* 0x0000000b00097213 */ /* 0x000fc60000000000 */
[----:B------:R-:W-:Y:S02]  /*06e0*/  IMAD R5, R4, R7, RZ ;  /* 0x0000000704057224 */ /* 0x000fe400078e02ff */
[----:B------:R-:W-:Y:S02]  /*06f0*/  IMAD.MOV.U32 R4, RZ, RZ, R6 ;  /* 0x000000ffff047224 */ /* 0x000fe400078e0006 */
[----:B------:R-:W-:Y:S01]  /*0700*/  IMAD.HI.U32 R3, R3, R5, R2 ;  /* 0x0000000503037227 */ /* 0x000fe200078e0002 */
[----:B------:R-:W1:Y:S03]  /*0710*/  I2F.RP R6, R14 ;  /* 0x0000000e00067306 */ /* 0x000e660000209400 */
[----:B------:R-:W-:Y:S01]  /*0720*/  IMAD.MOV R0, RZ, RZ, -R9 ;  /* 0x000000ffff007224 */ /* 0x000fe200078e0a09 */
[----:B------:R-:W-:Y:S01]  /*0730*/  IABS R9, R70 ;  /* 0x0000004600097213 */ /* 0x000fe20000000000 */
[----:B------:R-:W-:-:S03]  /*0740*/  IMAD.HI.U32 R3, R3, R4, RZ ;  /* 0x0000000403037227 */ /* 0x000fc600078e00ff */
[----:B------:R-:W2:Y:S01]  /*0750*/  I2F.RP R2, R9 ;  /* 0x0000000900027306 */ /* 0x000ea20000209400 */
[----:B------:R-:W-:-:S05]  /*0760*/  IMAD R0, R3, R0, R4 ;  /* 0x0000000003007224 */ /* 0x000fca00078e0204 */
[----:B------:R-:W-:Y:S02]  /*0770*/  ISETP.GT.U32.AND P2, PT, R7, R0, PT ;  /* 0x000000000700720c */ /* 0x000fe40003f44070 */
[----:B-1----:R-:W1:Y:S08]  /*0780*/  MUFU.RCP R6, R6 ;  /* 0x0000000600067308 */ /* 0x002e700000001000 */
[----:B--2---:R-:W2:Y:S03]  /*0790*/  MUFU.RCP R2, R2 ;  /* 0x0000000200027308 */ /* 0x004ea60000001000 */
[----:B------:R-:W-:-:S02]  /*07a0*/  @!P2 IMAD.IADD R0, R0, 0x1, -R7 ;  /* 0x000000010000a824 */ /* 0x000fc400078e0a07 */
[----:B------:R-:W-:Y:S01]  /*07b0*/  @!P2 VIADD R3, R3, 0x1 ;  /* 0x000000010303a836 */ /* 0x000fe20000000000 */
[----:B------:R-:W-:Y:S02]  /*07c0*/  ISETP.NE.AND P2, PT, R11, RZ, PT ;  /* 0x000000ff0b00720c */ /* 0x000fe40003f45270 */
[----:B------:R-:W-:Y:S01]  /*07d0*/  ISETP.GE.U32.AND P0, PT, R0, R7, PT ;  /* 0x000000070000720c */ /* 0x000fe20003f06070 */
[----:B-1----:R-:W-:Y:S01]  /*07e0*/  VIADD R34, R6, 0xffffffe ;  /* 0x0ffffffe06227836 */ /* 0x002fe20000000000 */
[----:B------:R-:W-:-:S03]  /*07f0*/  LOP3.LUT R0, R10, R11, RZ, 0x3c, !PT ;  /* 0x0000000b0a007212 */ /* 0x000fc600078e3cff */
[----:B------:R1:W-:Y:S01]  /*0800*/  F2I.FTZ.U32.TRUNC.NTZ R35, R34 ;  /* 0x0000002200237305 */ /* 0x0003e2000021f000 */
[----:B------:R-:W-:Y:S01]  /*0810*/  ISETP.GE.AND P3, PT, R0, RZ, PT ;  /* 0x000000ff0000720c */ /* 0x000fe20003f66270 */
[----:B--2---:R-:W-:-:S06]  /*0820*/  VIADD R4, R2, 0xffffffe ;  /* 0x0ffffffe02047836 */ /* 0x004fcc0000000000 */
[----:B------:R-:W-:Y:S01]  /*0830*/  @P0 VIADD R3, R3, 0x1 ;  /* 0x0000000103030836 */ /* 0x000fe20000000000 */
[----:B------:R2:W3:Y:S01]  /*0840*/  F2I.FTZ.U32.TRUNC.NTZ R5, R4 ;  /* 0x0000000400057305 */ /* 0x0004e2000021f000 */
[----:B-1----:R-:W-:Y:S02]  /*0850*/  IMAD.MOV.U32 R34, RZ, RZ, RZ ;  /* 0x000000ffff227224 */ /* 0x002fe400078e00ff */
[----:B------:R-:W-:Y:S01]  /*0860*/  IMAD.MOV.U32 R12, RZ, RZ, R3 ;  /* 0x000000ffff0c7224 */ /* 0x000fe200078e0003 */
[----:B------:R-:W-:-:S03]  /*0870*/  LOP3.LUT R3, R38, 0x7f, RZ, 0xc0, !PT ;  /* 0x0000007f26037812 */ /* 0x000fc600078ec0ff */
[----:B------:R-:W-:Y:S01]  /*0880*/  @!P3 IMAD.MOV R12, RZ, RZ, -R12 ;  /* 0x000000ffff0cb224 */ /* 0x000fe200078e0a0c */
[----:B------:R-:W-:Y:S01]  /*0890*/  @!P2 LOP3.LUT R12, RZ, R11, RZ, 0x33, !PT ;  /* 0x0000000bff0ca212 */ /* 0x000fe200078e33ff */
[----:B--2---:R-:W-:-:S04]  /*08a0*/  IMAD.MOV.U32 R4, RZ, RZ, RZ ;  /* 0x000000ffff047224 */ /* 0x004fc800078e00ff */
[----:B------:R-:W-:Y:S02]  /*08b0*/  IMAD.MOV R0, RZ, RZ, -R12 ;  /* 0x000000ffff007224 */ /* 0x000fe400078e0a0c */
[----:B---3--:R-:W-:Y:S02]  /*08c0*/  IMAD.MOV R2, RZ, RZ, -R5 ;  /* 0x000000ffff027224 */ /* 0x008fe400078e0a05 */
[----:B------:R-:W-:-:S04]  /*08d0*/  IMAD R0, R11, R0, R10 ;  /* 0x000000000b007224 */ /* 0x000fc800078e020a */
[----:B------:R-:W-:Y:S02]  /*08e0*/  IMAD.IADD R0, R8, 0x1, R0 ;  /* 0x0000000108007824 */ /* 0x000fe400078e0200 */
[----:B------:R-:W-:Y:S02]  /*08f0*/  IMAD.MOV.U32 R8, RZ, RZ, R2 ;  /* 0x000000ffff087224 */ /* 0x000fe400078e0002 */
[----:B------:R-:W-:Y:S02]  /*0900*/  IMAD R2, R0, 0x80, R3 ;  /* 0x0000008000027824 */ /* 0x000fe400078e0203 */
[----:B------:R-:W-:Y:S02]  /*0910*/  IMAD R7, R8, R9, RZ ;  /* 0x0000000908077224 */ /* 0x000fe400078e02ff */
[----:B------:R-:W1:Y:S01]  /*0920*/  LDS R8, [UR11] ;  /* 0x0000000bff087984 */ /* 0x000e620008000800 */
[----:B------:R-:W-:Y:S01]  /*0930*/  IABS R0, R2 ;  /* 0x0000000200007213 */ /* 0x000fe20000000000 */
[----:B------:R-:W-:Y:S01]  /*0940*/  IMAD.HI.U32 R4, R5, R7, R4 ;  /* 0x0000000705047227 */ /* 0x000fe200078e0004 */
[----:B------:R-:W-:Y:S01]  /*0950*/  BAR.SYNC.DEFER_BLOCKING 0x0 ;  /* 0x0000000000007b1d */ /* 0x000fe20000010000 */
[----:B------:R-:W-:-:S02]  /*0960*/  ISETP.GE.AND P3, PT, R2, RZ, PT ;  /* 0x000000ff0200720c */ /* 0x000fc40003f66270 */
[----:B------:R-:W-:Y:S02]  /*0970*/  IMAD.MOV R7, RZ, RZ, -R35 ;  /* 0x000000ffff077224 */ /* 0x000fe400078e0a23 */
[----:B------:R-:W-:-:S04]  /*0980*/  IMAD.HI.U32 R4, R4, R0, RZ ;  /* 0x0000000004047227 */ /* 0x000fc800078e00ff */
[----:B------:R-:W-:Y:S02]  /*0990*/  IMAD.MOV R4, RZ, RZ, -R4 ;  /* 0x000000ffff047224 */ /* 0x000fe400078e0a04 */
[----:B------:R-:W-:Y:S02]  /*09a0*/  IMAD R7, R7, R14, RZ ;  /* 0x0000000e07077224 */ /* 0x000fe400078e02ff */
[C---:B------:R-:W-:Y:S02]  /*09b0*/  IMAD R6, R9.reuse, R4, R0 ;  /* 0x0000000409067224 */ /* 0x040fe400078e0200 */
[----:B------:R-:W2:Y:S01]  /*09c0*/  LDC.64 R4, c[0x0][0x3a0] ;  /* 0x0000e800ff047b82 */ /* 0x000ea20000000a00 */
[----:B------:R-:W-:Y:S02]  /*09d0*/  IMAD.SHL.U32 R0, R12, 0x40, RZ ;  /* 0x000000400c007824 */ /* 0x000fe400078e00ff */
[----:B------:R-:W-:Y:S01]  /*09e0*/  ISETP.GT.U32.AND P0, PT, R9, R6, PT ;  /* 0x000000060900720c */ /* 0x000fe20003f04070 */
[----:B------:R-:W-:-:S02]  /*09f0*/  IMAD.HI.U32 R34, R35, R7, R34 ;  /* 0x0000000723227227 */ /* 0x000fc400078e0022 */
[----:B------:R-:W-:-:S04]  /*0a00*/  LOP3.LUT R19, R0, R19, RZ, 0xfc, !PT ;  /* 0x0000001300137212 */ /* 0x000fc800078efcff */
[----:B------:R-:W-:Y:S02]  /*0a10*/  IABS R17, R19 ;  /* 0x0000001300117213 */ /* 0x000fe40000000000 */
[----:B------:R-:W-:-:S03]  /*0a20*/  LOP3.LUT R42, R19, 0x4, RZ, 0xfc, !PT ;  /* 0x00000004132a7812 */ /* 0x000fc600078efcff */
[----:B------:R-:W-:Y:S01]  /*0a30*/  IMAD.HI.U32 R7, R34, R17, RZ ;  /* 0x0000001122077227 */ /* 0x000fe200078e00ff */
[----:B------:R-:W-:-:S03]  /*0a40*/  IABS R51, R42 ;  /* 0x0000002a00337213 */ /* 0x000fc60000000000 */
[----:B------:R-:W-:Y:S01]  /*0a50*/  @!P0 IMAD.IADD R6, R6, 0x1, -R9 ;  /* 0x0000000106068824 */ /* 0x000fe200078e0a09 */
[----:B------:R-:W-:Y:S01]  /*0a60*/  ISETP.NE.AND P0, PT, R70, RZ, PT ;  /* 0x000000ff4600720c */ /* 0x000fe20003f05270 */
[----:B------:R-:W-:Y:S01]  /*0a70*/  IMAD.MOV R7, RZ, RZ, -R7 ;  /* 0x000000ffff077224 */ /* 0x000fe200078e0a07 */
[----:B-1----:R-:W-:Y:S02]  /*0a80*/  R2UR UR10, R8 ;  /* 0x00000000080a72ca */ /* 0x002fe400000e0000 */
[----:B------:R-:W-:Y:S01]  /*0a90*/  ISETP.GT.U32.AND P2, PT, R9, R6, PT ;  /* 0x000000060900720c */ /* 0x000fe20003f44070 */
[----:B------:R-:W-:Y:S02]  /*0aa0*/  IMAD R17, R14, R7, R17 ;  /* 0x000000070e117224 */ /* 0x000fe400078e0211 */
[C---:B--2---:R-:W-:Y:S02]  /*0ab0*/  VIADD R7, R4.reuse, 0xffffffec ;  /* 0xffffffec04077836 */ /* 0x044fe40000000000 */
[----:B------:R-:W-:-:S02]  /*0ac0*/  VIADD R10, R4, 0xffffffea ;  /* 0xffffffea040a7836 */ /* 0x000fc40000000000 */
[C---:B------:R-:W-:Y:S02]  /*0ad0*/  VIADD R11, R4.reuse, 0xffffffe4 ;  /* 0xffffffe4040b7836 */ /* 0x040fe40000000000 */
[C---:B------:R-:W-:Y:S02]  /*0ae0*/  VIADD R16, R4.reuse, 0xffffffe6 ;  /* 0xffffffe604107836 */ /* 0x040fe40000000000 */
[----:B------:R-:W-:Y:S02]  /*0af0*/  VIADD R15, R4, 0xffffffe7 ;  /* 0xffffffe7040f7836 */ /* 0x000fe40000000000 */
[----:B------:R-:W-:Y:S01]  /*0b00*/  @!P2 IMAD.IADD R6, R6, 0x1, -R9 ;  /* 0x000000010606a824 */ /* 0x000fe200078e0a09 */
[----:B------:R-:W-:Y:S01]  /*0b10*/  ISETP.NE.U32.AND P2, PT, R3, RZ, PT ;  /* 0x000000ff0300720c */ /* 0x000fe20003f45070 */
[----:B------:R-:W-:Y:S01]  /*0b20*/  VIADD R3, R4, 0xfffffffe ;  /* 0xfffffffe04037836 */ /* 0x000fe20000000000 */
[----:B------:R-:W-:Y:S01]  /*0b30*/  SHF.R.U32.HI R9, RZ, 0x5, R38 ;  /* 0x00000005ff097819 */ /* 0x000fe20000011626 */
[----:B------:R-:W-:-:S02]  /*0b40*/  IMAD.MOV.U32 R22, RZ, RZ, R6 ;  /* 0x000000ffff167224 */ /* 0x000fc400078e0006 */
[C---:B------:R-:W-:Y:S01]  /*0b50*/  VIADD R6, R4.reuse, 0xfffffff0 ;  /* 0xfffffff004067836 */ /* 0x040fe20000000000 */
[----:B------:R-:W-:Y:S01]  /*0b60*/  ISETP.GE.U32.AND P5, PT, R3, 0x7fffffdf, PT ;  /* 0x7fffffdf0300780c */ /* 0x000fe20003fa6070 */
[----:B------:R-:W-:Y:S01]  /*0b70*/  @!P3 IMAD.MOV R22, RZ, RZ, -R22 ;  /* 0x000000ffff16b224 */ /* 0x000fe200078e0a16 */
[----:B------:R-:W-:Y:S01]  /*0b80*/  @!P0 LOP3.LUT R22, RZ, R70, RZ, 0x33, !PT ;  /* 0x00000046ff168212 */ /* 0x000fe200078e33ff */
[----:B------:R-:W-:Y:S01]  /*0b90*/  VIADD R3, R4, 0xffffffed ;  /* 0xffffffed04037836 */ /* 0x000fe20000000000 */
[----:B------:R-:W-:Y:S01]  /*0ba0*/  ISETP.GE.U32.AND P0, PT, R6, 0x7fffffd1, PT ;  /* 0x7fffffd10600780c */ /* 0x000fe20003f06070 */
[C---:B------:R-:W-:Y:S01]  /*0bb0*/  VIADD R6, R4.reuse, 0xfffffffd ;  /* 0xfffffffd04067836 */ /* 0x040fe20000000000 */
[----:B------:R-:W-:Y:S01]  /*0bc0*/  ISETP.GE.U32.AND P3, PT, R7, 0x7fffffcd, PT ;  /* 0x7fffffcd0700780c */ /* 0x000fe20003f66070 */
[C---:B------:R-:W-:Y:S01]  /*0bd0*/  VIADD R7, R4.reuse, 0xffffffe8 ;  /* 0xffffffe804077836 */ /* 0x040fe20000000000 */
[----:B------:R-:W-:Y:S01]  /*0be0*/  ISETP.GE.U32.AND P6, PT, R3, 0x7fffffce, PT ;  /* 0x7fffffce0300780c */ /* 0x000fe20003fc6070 */
[----:B------:R-:W-:Y:S01]  /*0bf0*/  VIADD R3, R4, 0xffffffef ;  /* 0xffffffef04037836 */ /* 0x000fe20000000000 */
[----:B------:R-:W-:Y:S01]  /*0c00*/  ISETP.GE.U32.AND P4, PT, R6, 0x7fffffde, PT ;  /* 0x7fffffde0600780c */ /* 0x000fe20003f86070 */
[C---:B------:R-:W-:Y:S01]  /*0c10*/  VIADD R6, R4.reuse, 0xffffffee ;  /* 0xffffffee04067836 */ /* 0x040fe20000000000 */
[----:B------:R-:W-:Y:S01]  /*0c20*/  R2UR UR9, R9 ;  /* 0x00000000090972ca */ /* 0x000fe200000e0000 */
[C---:B------:R-:W-:Y:S01]  /*0c30*/  VIADD R20, R4.reuse, 0xffffffe2 ;  /* 0xffffffe204147836 */ /* 0x040fe20000000000 */
[----:B------:R-:W-:Y:S01]  /*0c40*/  SEL R8, RZ, 0x1, P3 ;  /* 0x00000001ff087807 */ /* 0x000fe20001800000 */
[----:B------:R-:W-:Y:S01]  /*0c50*/  VIADD R23, R4, 0xffffffe3 ;  /* 0xffffffe304177836 */ /* 0x000fe20000000000 */
[----:B------:R-:W-:Y:S01]  /*0c60*/  ISETP.GE.U32.AND P3, PT, R6, 0x7fffffcf, PT ;  /* 0x7fffffcf0600780c */ /* 0x000fe20003f66070 */
[----:B------:R-:W-:Y:S01]  /*0c70*/  IMAD R35, R22, R5, RZ ;  /* 0x0000000516237224 */ /* 0x000fe200078e02ff */
[----:B------:R-:W-:-:S02]  /*0c80*/  SEL R9, RZ, 0x1fffe, P6 ;  /* 0x0001fffeff097807 */ /* 0x000fc40003000000 */
[----:B------:R-:W-:Y:S01]  /*0c90*/  ISETP.GE.U32.AND P6, PT, R3, 0x7fffffd0, PT ;  /* 0x7fffffd00300780c */ /* 0x000fe20003fc6070 */
[----:B------:R-:W-:Y:S01]  /*0ca0*/  VIADD R3, R4, 0xffffffe9 ;  /* 0xffffffe904037836 */ /* 0x000fe20000000000 */
[----:B------:R-:W-:Y:S01]  /*0cb0*/  SEL R6, RZ, 0x4, P3 ;  /* 0x00000004ff067807 */ /* 0x000fe20001800000 */
[----:B------:R-:W-:Y:S01]  /*0cc0*/  IMAD.IADD R8, R8, 0x1, R9 ;  /* 0x0000000108087824 */ /* 0x000fe200078e0209 */
[----:B------:R-:W-:Y:S01]  /*0cd0*/  ISETP.GE.U32.AND P3, PT, R7, 0x7fffffc9, PT ;  /* 0x7fffffc90700780c */ /* 0x000fe20003f66070 */
[----:B------:R-:W-:Y:S01]  /*0ce0*/  VIADD R37, R0, UR9 ;  /* 0x0000000900257c36 */ /* 0x000fe20008000000 */
[----:B------:R-:W-:Y:S01]  /*0cf0*/  SEL R7, RZ, 0x7fff8, P6 ;  /* 0x0007fff8ff077807 */ /* 0x000fe20003000000 */
[----:B------:R-:W-:Y:S01]  /*0d00*/  USHF.L.U32 UR4, UR9, 0x15, URZ ;  /* 0x0000001509047899 */ /* 0x000fe200080006ff */
[----:B------:R-:W-:Y:S01]  /*0d10*/  ISETP.GE.U32.AND P6, PT, R3, 0x7fffffca, PT ;  /* 0x7fffffca0300780c */ /* 0x000fe20003fc6070 */
[----:B------:R-:W-:Y:S01]  /*0d20*/  VIADD R3, R4, 0xffffffeb ;  /* 0xffffffeb04037836 */ /* 0x000fe20000000000 */
[----:B------:R-:W-:Y:S01]  /*0d30*/  SEL R12, RZ, 0x1, P3 ;  /* 0x00000001ff0c7807 */ /* 0x000fe20001800000 */
[----:B------:R-:W-:Y:S01]  /*0d40*/  VIADD R50, R37, 0x1c ;  /* 0x0000001c25327836 */ /* 0x000fe20000000000 */
[----:B------:R-:W-:Y:S01]  /*0d50*/  ISETP.GE.U32.AND P3, PT, R10, 0x7fffffcb, PT ;  /* 0x7fffffcb0a00780c */ /* 0x000fe20003f66070 */
[----:B------:R-:W-:Y:S01]  /*0d60*/  ULOP3.LUT UR4, UR4, 0x600000, URZ, 0xc0, !UPT ;  /* 0x0060000004047892 */ /* 0x000fe2000f8ec0ff */
[----:B------:R-:W-:-:S02]  /*0d70*/  SEL R13, RZ, 0x1fffe, P6 ;  /* 0x0001fffeff0d7807 */ /* 0x000fc40003000000 */
[----:B------:R-:W-:Y:S01]  /*0d80*/  ISETP.GE.U32.AND P6, PT, R3, 0x7fffffcc, PT ;  /* 0x7fffffcc0300780c */ /* 0x000fe20003fc6070 */
[----:B------:R-:W-:Y:S01]  /*0d90*/  VIADD R3, R4, 0xffffffe5 ;  /* 0xffffffe504037836 */ /* 0x000fe20000000000 */
[----:B------:R-:W-:Y:S01]  /*0da0*/  SEL R10, RZ, 0x4, P3 ;  /* 0x00000004ff0a7807 */ /* 0x000fe20001800000 */
[----:B------:R-:W-:Y:S01]  /*0db0*/  IMAD.IADD R12, R12, 0x1, R13 ;  /* 0x000000010c0c7824 */ /* 0x000fe200078e020d */
[----:B------:R-:W-:Y:S02]  /*0dc0*/  ISETP.GE.U32.AND P3, PT, R11, 0x7fffffc5, PT ;  /* 0x7fffffc50b00780c */ /* 0x000fe40003f66070 */
[----:B------:R-:W-:Y:S02]  /*0dd0*/  SEL R11, RZ, 0x7fff8, P6 ;  /* 0x0007fff8ff0b7807 */ /* 0x000fe40003000000 */
[----:B------:R-:W-:Y:S01]  /*0de0*/  ISETP.GE.U32.AND P6, PT, R3, 0x7fffffc6, PT ;  /* 0x7fffffc60300780c */ /* 0x000fe20003fc6070 */
[----:B------:R-:W-:Y:S01]  /*0df0*/  VIADD R3, R4, 0xffffffe1 ;  /* 0xffffffe104037836 */ /* 0x000fe20000000000 */
[----:B------:R-:W-:-:S02]  /*0e00*/  SEL R18, RZ, 0x1, P3 ;  /* 0x00000001ff127807 */ /* 0x000fc40001800000 */
[----:B------:R-:W-:Y:S02]  /*0e10*/  ISETP.GE.U32.AND P3, PT, R16, 0x7fffffc7, PT ;  /* 0x7fffffc71000780c */ /* 0x000fe40003f66070 */
[----:B------:R-:W-:Y:S02]  /*0e20*/  SEL R21, RZ, 0x1fffe, P6 ;  /* 0x0001fffeff157807 */ /* 0x000fe40003000000 */
[----:B------:R-:W-:Y:S02]  /*0e30*/  ISETP.GE.U32.AND P6, PT, R15, 0x7fffffc8, PT ;  /* 0x7fffffc80f00780c */ /* 0x000fe40003fc6070 */
[----:B------:R-:W-:Y:S01]  /*0e40*/  SEL R15, RZ, 0x4, P3 ;  /* 0x00000004ff0f7807 */ /* 0x000fe20001800000 */
[----:B------:R-:W-:Y:S01]  /*0e50*/  IMAD.IADD R18, R18, 0x1, R21 ;  /* 0x0000000112127824 */ /* 0x000fe200078e0215 */
[----:B------:R-:W-:Y:S01]  /*0e60*/  ISETP.GE.U32.AND P3, PT, R3, 0x7fffffc2, PT ;  /* 0x7fffffc20300780c */ /* 0x000fe20003f66070 */
[----:B------:R-:W-:Y:S01]  /*0e70*/  VIADD R3, R4, 0xffffffe0 ;  /* 0xffffffe004037836 */ /* 0x000fe20000000000 */
[----:B------:R-:W-:-:S02]  /*0e80*/  SEL R16, RZ, 0x7fff8, P6 ;  /* 0x0007fff8ff107807 */ /* 0x000fc40003000000 */
[----:B------:R-:W-:Y:S02]  /*0e90*/  ISETP.GE.U32.AND P6, PT, R20, 0x7fffffc3, PT ;  /* 0x7fffffc31400780c */ /* 0x000fe40003fc6070 */
[----:B------:R-:W-:Y:S02]  /*0ea0*/  SEL R20, RZ, 0x1fffe, P3 ;  /* 0x0001fffeff147807 */ /* 0x000fe40001800000 */
[----:B------:R-:W-:Y:S02]  /*0eb0*/  ISETP.GE.U32.AND P3, PT, R3, 0x7fffffc1, PT ;  /* 0x7fffffc10300780c */ /* 0x000fe40003f66070 */
[----:B------:R-:W-:Y:S02]  /*0ec0*/  SEL R9, RZ, 0x4, P6 ;  /* 0x00000004ff097807 */ /* 0x000fe40003000000 */
[----:B------:R-:W-:Y:S02]  /*0ed0*/  SEL R13, RZ, 0x1, P3 ;  /* 0x00000001ff0d7807 */ /* 0x000fe40001800000 */
[----:B------:R-:W-:-:S02]  /*0ee0*/  LOP3.LUT R8, R8, 0x3, RZ, 0xc0, !PT ;  /* 0x0000000308087812 */ /* 0x000fc400078ec0ff */
[----:B------:R-:W-:Y:S01]  /*0ef0*/  ISETP.GE.U32.AND P6, PT, R23, 0x7fffffc4, PT ;  /* 0x7fffffc41700780c */ /* 0x000fe20003fc6070 */
[----:B------:R-:W-:Y:S01]  /*0f00*/  IMAD.IADD R13, R13, 0x1, R20 ;  /* 0x000000010d0d7824 */ /* 0x000fe200078e0214 */
[----:B------:R-:W-:Y:S02]  /*0f10*/  IADD3 R8, PT, PT, R8, R7, R6 ;  /* 0x0000000708087210 */ /* 0x000fe40007ffe006 */
[----:B------:R-:W-:Y:S02]  /*0f20*/  LOP3.LUT R12, R12, 0x3, RZ, 0xc0, !PT ;  /* 0x000000030c0c7812 */ /* 0x000fe400078ec0ff */
[----:B------:R-:W-:Y:S02]  /*0f30*/  SEL R6, RZ, 0x7fff8, P6 ;  /* 0x0007fff8ff067807 */ /* 0x000fe40003000000 */
[----:B------:R-:W-:Y:S02]  /*0f40*/  LOP3.LUT R13, R13, 0x3, RZ, 0xc0, !PT ;  /* 0x000000030d0d7812 */ /* 0x000fe400078ec0ff */
[----:B------:R-:W-:-:S02]  /*0f50*/  IADD3 R10, PT, PT, R12, R11, R10 ;  /* 0x0000000b0c0a7210 */ /* 0x000fc40007ffe00a */
[----:B------:R-:W-:Y:S02]  /*0f60*/  LOP3.LUT R18, R18, 0x3, RZ, 0xc0, !PT ;  /* 0x0000000312127812 */ /* 0x000fe400078ec0ff */
[----:B------:R-:W-:Y:S01]  /*0f70*/  IADD3 R6, PT, PT, R13, R6, R9 ;  /* 0x000000060d067210 */ /* 0x000fe20007ffe009 */
[----:B------:R-:W-:Y:S01]  /*0f80*/  IMAD.SHL.U32 R9, R10, 0x100, RZ ;  /* 0x000001000a097824 */ /* 0x000fe200078e00ff */
[----:B------:R-:W-:Y:S02]  /*0f90*/  IADD3 R15, PT, PT, R18, R16, R15 ;  /* 0x00000010120f7210 */ /* 0x000fe40007ffe00f */
[----:B------:R-:W-:Y:S02]  /*0fa0*/  LOP3.LUT R6, R6, 0xf, RZ, 0xc0, !PT ;  /* 0x0000000f06067812 */ /* 0x000fe400078ec0ff */
[----:B------:R-:W-:Y:S02]  /*0fb0*/  IABS R65, R50 ;  /* 0x0000003200417213 */ /* 0x000fe40000000000 */
[----:B------:R-:W-:Y:S01]  /*0fc0*/  LOP3.LUT R9, R9, 0xf00, RZ, 0xe2, !PT ;  /* 0x00000f0009097812 */ /* 0x000fe200078ee2ff */
[----:B------:R-:W-:-:S02]  /*0fd0*/  IMAD R15, R15, 0x10, R6 ;  /* 0x000000100f0f7824 */ /* 0x000fc400078e0206 */
[----:B------:R-:W-:-:S03]  /*0fe0*/  IMAD.HI.U32 R7, R34, R65, RZ ;  /* 0x0000004122077227 */ /* 0x000fc600078e00ff */
[----:B------:R-:W-:Y:S01]  /*0ff0*/  LOP3.LUT R15, R15, 0xff, RZ, 0xc0, !PT ;  /* 0x000000ff0f0f7812 */ /* 0x000fe200078ec0ff */
[----:B------:R-:W-:-:S04]  /*1000*/  IMAD.HI.U32 R6, R34, R51, RZ ;  /* 0x0000003322067227 */ /* 0x000fc800078e00ff */
[----:B------:R-:W-:Y:S02]  /*1010*/  IMAD.MOV R7, RZ, RZ, -R7 ;  /* 0x000000ffff077224 */ /* 0x000fe400078e0a07 */
[----:B------:R-:W-:Y:S02]  /*1020*/  IMAD.MOV R6, RZ, RZ, -R6 ;  /* 0x000000ffff067224 */ /* 0x000fe400078e0a06 */
[----:B------:R-:W-:Y:S02]  /*1030*/  IMAD R8, R8, 0x1000, R9 ;  /* 0x0000100008087824 */ /* 0x000fe400078e0209 */
[C---:B------:R-:W-:Y:S02]  /*1040*/  IMAD R65, R14.reuse, R7, R65 ;  /* 0x000000070e417224 */ /* 0x040fe400078e0241 */
[----:B------:R-:W-:Y:S02]  /*1050*/  IMAD R51, R14, R6, R51 ;  /* 0x000000060e337224 */ /* 0x000fe400078e0233 */
[----:B------:R-:W-:Y:S01]  /*1060*/  IMAD.IADD R33, R8, 0x1, R15 ;  /* 0x0000000108217824 */ /* 0x000fe200078e020f */
[----:B----4-:R-:W-:Y:S06]  /*1070*/  @P1 BRA `(.L_x_5) ;  /* 0x0000000000181947 */ /* 0x010fec0003800000 */
[----:B------:R-:W-:Y:S01]  /*1080*/  ELECT P6, URZ, PT ;  /* 0x0000000000ff782f */ /* 0x000fe200038c0000 */
[----:B------:R-:W-:Y:S01]  /*1090*/  IMAD.MOV.U32 R5, RZ, RZ, 0x1 ;  /* 0x00000001ff057424 */ /* 0x000fe200078e00ff */
[----:B------:R-:W-:Y:S01]  /*10a0*/  UMOV UR6, 0x40 ;  /* 0x0000004000067882 */ /* 0x000fe20000000000 */
[----:B------:R-:W-:Y:S01]  /*10b0*/  UVIRTCOUNT.DEALLOC.SMPOOL 0x80 ;  /* 0x000000800000784c */ /* 0x000fe20000000000 */
[----:B------:R-:W-:-:S09]  /*10c0*/  ULEA UR6, UR5, UR6, 0x18 ;  /* 0x0000000605067291 */ /* 0x000fd2000f8ec0ff */
[----:B------:R1:W-:Y:S03]  /*10d0*/  @P6 STS.U8 [UR6], R5 ;  /* 0x00000005ff006988 */ /* 0x0003e60008000006 */
.L_x_5:
[----:B------:R-:W-:Y:S01]  /*10e0*/  UIADD3 UR12, UPT, UPT, UR10, UR4, URZ ;  /* 0x000000040a0c7290 */ /* 0x000fe2000fffe0ff */
[----:B------:R-:W-:Y:S01]  /*10f0*/  IMAD.SHL.U32 R36, R35, 0x2, RZ ;  /* 0x0000000223247824 */ /* 0x000fe200078e00ff */
[----:B------:R-:W-:Y:S01]  /*1100*/  VOTEU.ALL UP0, P2 ;  /* 0x0000000000ff7886 */ /* 0x000fe20001000000 */
[----:B------:R-:W-:Y:S01]  /*1110*/  UIADD3 UR8, UPT, UPT, UR11, 0x2000, URZ ;  /* 0x000020000b087890 */ /* 0x000fe2000fffe0ff */
[----:B------:R-:W-:Y:S01]  /*1120*/  IMAD R43, R56, 0x1e, RZ ;  /* 0x0000001e382b7824 */ /* 0x000fe200078e02ff */
[----:B------:R-:W-:Y:S01]  /*1130*/  VOTEU.ALL UP1, P2 ;  /* 0x0000000000ff7886 */ /* 0x000fe20001020000 */
[----:B------:R-:W-:Y:S01]  /*1140*/  IADD3 R6, P6, PT, R36, UR16, RZ ;  /* 0x0000001024067c10 */ /* 0x000fe2000ffde0ff */
[----:B-1----:R-:W-:Y:S01]  /*1150*/  IMAD R5, R56, 0xf, RZ ;  /* 0x0000000f38057824 */ /* 0x002fe200078e02ff */
[----:B------:R-:W-:-:S04]  /*1160*/  @!UP0 UIADD3 UR4, UPT, UPT, -UR7, 0x100000, URZ ;  /* 0x0010000007048890 */ /* 0x000fc8000fffe1ff */
[----:B------:R-:W-:Y:S02]  /*1170*/  @!UP0 USHF.L.U32 UR5, UR4, 0xb, URZ ;  /* 0x0000000b04058899 */ /* 0x000fe400080006ff */
[----:B------:R-:W-:Y:S01]  /*1180*/  @!UP0 USHF.L.U32 UR4, UR4, 0x1, URZ ;  /* 0x0000000104048899 */ /* 0x000fe200080006ff */
[----:B------:R-:W-:Y:S01]  /*1190*/  STTM.x64 tmem[UR12], RZ ;  /* 0x000000ff000079ed */ /* 0x000fe2000834000c */
[----:B------:R-:W1:Y:S02]  /*11a0*/  FENCE.VIEW.ASYNC.T ;  /* 0x00000000000073c6 */ /* 0x000e640000000200 */
[----:B-1----:R-:W-:Y:S01]  /*11b0*/  BAR.SYNC.DEFER_BLOCKING 0x0 ;  /* 0x0000000000007b1d */ /* 0x002fe20000010000 */
[----:B------:R-:W-:Y:S01]  /*11c0*/  LEA.HI.X.SX32 R7, R35, UR17, 0x1, P6 ;  /* 0x0000001123077c11 */ /* 0x000fe2000b0f0eff */
[----:B------:R-:W-:Y:S01]  /*11d0*/  IMAD.SHL.U32 R20, R56, 0x2, RZ ;  /* 0x0000000238147824 */ /* 0x000fe200078e00ff */
[----:B------:R-:W-:Y:S02]  /*11e0*/  IADD3 R12, P6, PT, R43, R6, RZ ;  /* 0x000000062b0c7210 */ /* 0x000fe40007fde0ff */
[----:B------:R-:W-:-:S02]  /*11f0*/  PRMT R15, RZ, 0x7610, R15 ;  /* 0x00007610ff0f7816 */ /* 0x000fc4000000000f */
[----:B------:R-:W-:Y:S01]  /*1200*/  LEA.HI.X.SX32 R13, R5, R7, 0x1, P6 ;  /* 0x00000007050d7211 */ /* 0x000fe200030f0eff */
[----:B------:R-:W-:Y:S01]  /*1210*/  VIADD R10, R4, 0xfffffffb ;  /* 0xfffffffb040a7836 */ /* 0x000fe20000000000 */
[----:B------:R-:W-:Y:S01]  /*1220*/  IADD3 R8, P6, PT, R20, R6, RZ ;  /* 0x0000000614087210 */ /* 0x000fe20007fde0ff */
[----:B------:R-:W1:Y:S02]  /*1230*/  FENCE.VIEW.ASYNC.S ;  /* 0x00000000000073c6 */ /* 0x000e640000000000 */
[----:B-1----:R1:W2:Y:S02]  /*1240*/  @!UP1 SYNCS.EXCH.64 URZ, [UR8], UR4 ;  /* 0x0000000408ff95b2 */ /* 0x0022a40008000100 */
[----:B--2---:R-:W-:Y:S01]  /*1250*/  BAR.SYNC.DEFER_BLOCKING 0x0 ;  /* 0x0000000000007b1d */ /* 0x004fe20000010000 */
[----:B------:R-:W-:Y:S02]  /*1260*/  LOP3.LUT R33, R33, 0xffff, RZ, 0xc0, !PT ;  /* 0x0000ffff21217812 */ /* 0x000fe400078ec0ff */
[----:B------:R-:W-:-:S02]  /*1270*/  PRMT R5, RZ, 0x7610, R5 ;  /* 0x00007610ff057816 */ /* 0x000fc40000000005 */
[C---:B------:R-:W-:Y:S02]  /*1280*/  LEA.HI.X.SX32 R9, R56.reuse, R7, 0x1, P6 ;  /* 0x0000000738097211 */ /* 0x040fe400030f0eff */
[----:B------:R-:W-:Y:S02]  /*1290*/  SHF.R.U32.HI R11, RZ, 0xf, R33 ;  /* 0x0000000fff0b7819 */ /* 0x000fe40000011621 */
[----:B------:R-:W-:Y:S02]  /*12a0*/  PRMT R41, RZ, 0x7610, R41 ;  /* 0x00007610ff297816 */ /* 0x000fe40000000029 */
[----:B------:R-:W-:Y:S01]  /*12b0*/  SHF.R.U32.HI R16, RZ, 0xe, R33 ;  /* 0x0000000eff107819 */ /* 0x000fe20000011621 */
[C---:B------:R-:W-:Y:S01]  /*12c0*/  IMAD R25, R56.reuse, 0x22, RZ ;  /* 0x0000002238197824 */ /* 0x040fe200078e02ff */
[----:B------:R-:W-:Y:S01]  /*12d0*/  PRMT R39, RZ, 0x7610, R39 ;  /* 0x00007610ff277816 */ /* 0x000fe20000000027 */
[C---:B------:R-:W-:Y:S01]  /*12e0*/  IMAD.SHL.U32 R21, R56.reuse, 0x4, RZ ;  /* 0x0000000438157824 */ /* 0x040fe200078e00ff */
[----:B------:R-:W-:Y:S01]  /*12f0*/  PRMT R40, RZ, 0x7610, R40 ;  /* 0x00007610ff287816 */ /* 0x000fe20000000028 */
[C---:B------:R-:W-:Y:S01]  /*1300*/  IMAD R22, R56.reuse, 0x9, RZ ;  /* 0x0000000938167824 */ /* 0x040fe200078e02ff */
[----:B------:R-:W-:Y:S01]  /*1310*/  PRMT R45, RZ, 0x7610, R45 ;  /* 0x00007610ff2d7816 */ /* 0x000fe2000000002d */
[----:B------:R-:W-:Y:S01]  /*1320*/  IMAD R27, R56, 0x24, RZ ;  /* 0x00000024381b7824 */ /* 0x000fe200078e02ff */
[----:B------:R-:W-:-:S02]  /*1330*/  PRMT R46, RZ, 0x7610, R46 ;  /* 0x00007610ff2e7816 */ /* 0x000fc4000000002e */
[----:B------:R-:W-:Y:S01]  /*1340*/  PRMT R44, RZ, 0x7610, R44 ;  /* 0x00007610ff2c7816 */ /* 0x000fe2000000002c */
[----:B------:R-:W-:Y:S01]  /*1350*/  IMAD.SHL.U32 R23, R56, 0x8, RZ ;  /* 0x0000000838177824 */ /* 0x000fe200078e00ff */
[----:B------:R-:W-:Y:S01]  /*1360*/  PRMT R49, RZ, 0x7610, R49 ;  /* 0x00007610ff317816 */ /* 0x000fe20000000031 */
[----:B------:R2:W5:Y:S01]  /*1370*/  @!P0 LDG.E.U16 R15, desc[UR22][R12.64] ;  /* 0x000000160c0f8981 */ /* 0x000562000c1e1500 */
[----:B------:R-:W-:Y:S02]  /*1380*/  ISETP.GE.U32.AND P0, PT, R10, 0x7fffffdc, PT ;  /* 0x7fffffdc0a00780c */ /* 0x000fe40003f06070 */
[----:B------:R-:W-:Y:S01]  /*1390*/  PRMT R47, RZ, 0x7610, R47 ;  /* 0x00007610ff2f7816 */ /* 0x000fe2000000002f */
[----:B------:R3:W5:Y:S01]  /*13a0*/  @!P5 LDG.E.U16 R5, desc[UR22][R8.64] ;  /* 0x000000160805d981 */ /* 0x000762000c1e1500 */
[C---:B------:R-:W-:Y:S02]  /*13b0*/  LEA R10, P6, R56.reuse, R6, 0x2 ;  /* 0x00000006380a7211 */ /* 0x040fe400078c10ff */
[----:B------:R-:W-:Y:S01]  /*13c0*/  PRMT R54, RZ, 0x7610, R54 ;  /* 0x00007610ff367816 */ /* 0x000fe20000000036 */
[----:B------:R-:W-:Y:S01]  /*13d0*/  IMAD R29, R56, 0x28, RZ ;  /* 0x00000028381d7824 */ /* 0x000fe200078e02ff */
[----:B------:R-:W-:-:S02]  /*13e0*/  LOP3.LUT P5, RZ, R11, 0x1, RZ, 0xc0, !PT ;  /* 0x000000010bff7812 */ /* 0x000fc400078ac0ff */
[----:B------:R-:W-:Y:S02]  /*13f0*/  PRMT R48, RZ, 0x7610, R48 ;  /* 0x00007610ff307816 */ /* 0x000fe40000000030 */
[----:B------:R-:W-:Y:S02]  /*1400*/  PRMT R52, RZ, 0x7610, R52 ;  /* 0x00007610ff347816 */ /* 0x000fe40000000034 */
[----:B------:R-:W-:Y:S02]  /*1410*/  PRMT R53, RZ, 0x7610, R53 ;  /* 0x00007610ff357816 */ /* 0x000fe40000000035 */
[----:B------:R-:W-:Y:S01]  /*1420*/  PRMT R59, RZ, 0x7610, R59 ;  /* 0x00007610ff3b7816 */ /* 0x000fe2000000003b */
[----:B------:R-:W-:Y:S01]  /*1430*/  IMAD R31, R56, 0x2e, RZ ;  /* 0x0000002e381f7824 */ /* 0x000fe200078e02ff */
[----:B------:R-:W-:Y:S01]  /*1440*/  LEA.HI.X.SX32 R11, R20, R7, 0x1, P6 ;  /* 0x00000007140b7211 */ /* 0x000fe200030f0eff */
[C---:B--2---:R-:W-:Y:S01]  /*1450*/  IMAD.SHL.U32 R13, R56.reuse, 0x10, RZ ;  /* 0x00000010380d7824 */ /* 0x044fe200078e00ff */
[----:B------:R-:W-:-:S02]  /*1460*/  LEA R12, P6, R56, R6, 0x5 ;  /* 0x00000006380c7211 */ /* 0x000fc400078c28ff */
[----:B------:R-:W-:Y:S01]  /*1470*/  PRMT R55, RZ, 0x7610, R55 ;  /* 0x00007610ff377816 */ /* 0x000fe20000000037 */
[----:B------:R2:W5:Y:S01]  /*1480*/  @!P4 LDG.E.U16 R41, desc[UR22][R10.64] ;  /* 0x000000160a29c981 */ /* 0x000562000c1e1500 */
[----:B------:R-:W-:Y:S01]  /*1490*/  LOP3.LUT P4, RZ, R16, 0x1, RZ, 0xc0, !PT ;  /* 0x0000000110ff7812 */ /* 0x000fe2000788c0ff */
[----:B---3--:R-:W-:Y:S01]  /*14a0*/  IMAD R9, R56, 0x11, RZ ;  /* 0x0000001138097824 */ /* 0x008fe200078e02ff */
[-C--:B------:R-:W-:Y:S01]  /*14b0*/  LEA.HI.X.SX32 R13, R13, R7.reuse, 0x1, P6 ;  /* 0x000000070d0d7211 */ /* 0x080fe200030f0eff */
[----:B------:R-:W-:Y:S01]  /*14c0*/  VIADD R8, R4, 0xfffffff6 ;  /* 0xfffffff604087836 */ /* 0x000fe20000000000 */
[----:B------:R-:W-:Y:S02]  /*14d0*/  IADD3 R24, P6, PT, R25, R6, RZ ;  /* 0x0000000619187210 */ /* 0x000fe40007fde0ff */
[----:B------:R-:W-:Y:S01]  /*14e0*/  PRMT R62, RZ, 0x7610, R62 ;  /* 0x00007610ff3e7816 */ /* 0x000fe2000000003e */
[----:B------:R3:W5:Y:S01]  /*14f0*/  @P5 LDG.E.U16 R39, desc[UR22][R12.64] ;  /* 0x000000160c275981 */ /* 0x000762000c1e1500 */
[----:B------:R-:W-:Y:S01]  /*1500*/  LEA.HI.X.SX32 R25, R9, R7, 0x1, P6 ;  /* 0x0000000709197211 */ /* 0x000fe200030f0eff */
[----:B--2---:R-:W-:Y:S01]  /*1510*/  IMAD R11, R56, 0x12, RZ ;  /* 0x00000012380b7824 */ /* 0x004fe200078e02ff */
[----:B------:R-:W-:-:S02]  /*1520*/  ISETP.GE.U32.AND P5, PT, R8, 0x7fffffd7, PT ;  /* 0x7fffffd70800780c */ /* 0x000fc40003fa6070 */
[----:B------:R-:W-:Y:S01]  /*1530*/  PRMT R58, RZ, 0x7610, R58 ;  /* 0x00007610ff3a7816 */ /* 0x000fe2000000003a */
[----:B------:R-:W5:Y:S01]  /*1540*/  @P4 LDG.E.U16 R40, desc[UR22][R24.64] ;  /* 0x0000001618284981 */ /* 0x000f62000c1e1500 */
[C---:B------:R-:W-:Y:S02]  /*1550*/  LEA R8, P6, R56.reuse, R6, 0x3 ;  /* 0x0000000638087211 */ /* 0x040fe400078c18ff */
[----:B------:R-:W-:Y:S01]  /*1560*/  PRMT R63, RZ, 0x7610, R63 ;  /* 0x00007610ff3f7816 */ /* 0x000fe2000000003f */
[C---:B------:R-:W-:Y:S01]  /*1570*/  IMAD R73, R56.reuse, 0x30, RZ ;  /* 0x0000003038497824 */ /* 0x040fe200078e02ff */
[----:B------:R-:W-:Y:S02]  /*1580*/  SHF.R.U32.HI R10, RZ, 0xd, R33 ;  /* 0x0000000dff0a7819 */ /* 0x000fe40000011621 */
[----:B------:R-:W-:Y:S01]  /*1590*/  PRMT R61, RZ, 0x7610, R61 ;  /* 0x00007610ff3d7816 */ /* 0x000fe2000000003d */
[----:B------:R-:W-:Y:S01]  /*15a0*/  IMAD R30, R56, 0xe, RZ ;  /* 0x0000000e381e7824 */ /* 0x000fe200078e02ff */
[----:B------:R-:W-:-:S02]  /*15b0*/  LEA.HI.X.SX32 R9, R21, R7, 0x1, P6 ;  /* 0x0000000715097211 */ /* 0x000fc400030f0eff */
[----:B------:R-:W-:Y:S02]  /*15c0*/  PRMT R60, RZ, 0x7610, R60 ;  /* 0x00007610ff3c7816 */ /* 0x000fe4000000003c */
[----:B------:R-:W-:Y:S01]  /*15d0*/  PRMT R66, RZ, 0x7610, R66 ;  /* 0x00007610ff427816 */ /* 0x000fe20000000042 */
[----:B------:R2:W5:Y:S01]  /*15e0*/  @!P0 LDG.E.U16 R45, desc[UR22][R8.64] ;  /* 0x00000016082d8981 */ /* 0x000562000c1e1500 */
[-C--:B---3--:R-:W-:Y:S01]  /*15f0*/  IADD3 R12, P6, PT, R11, R6.reuse, RZ ;  /* 0x000000060b0c7210 */ /* 0x088fe20007fde0ff */
[----:B------:R-:W-:Y:S01]  /*1600*/  IMAD R67, R56, 0x1a, RZ ;  /* 0x0000001a38437824 */ /* 0x000fe200078e02ff */
[----:B------:R-:W-:Y:S01]  /*1610*/  LOP3.LUT P4, RZ, R10, 0x1, RZ, 0xc0, !PT ;  /* 0x000000010aff7812 */ /* 0x000fe2000788c0ff */
[----:B------:R-:W-:Y:S01]  /*1620*/  VIADD R10, R4, 0xfffffff7 ;  /* 0xfffffff7040a7836 */ /* 0x000fe20000000000 */
[----:B------:R-:W-:Y:S01]  /*1630*/  LEA.HI.X.SX32 R13, R22, R7, 0x1, P6 ;  /* 0x00000007160d7211 */ /* 0x000fe200030f0eff */
[----:B------:R-:W-:Y:S01]  /*1640*/  IMAD R32, R56, 0xd, RZ ;  /* 0x0000000d38207824 */ /* 0x000fe200078e02ff */
[----:B------:R-:W-:-:S02]  /*1650*/  IADD3 R26, P6, PT, R27, R6, RZ ;  /* 0x000000061b1a7210 */ /* 0x000fc40007fde0ff */
[----:B------:R-:W-:Y:S01]  /*1660*/  PRMT R64, RZ, 0x7610, R64 ;  /* 0x00007610ff407816 */ /* 0x000fe20000000040 */
[----:B------:R3:W5:Y:S01]  /*1670*/  @!P5 LDG.E.U16 R46, desc[UR22][R12.64] ;  /* 0x000000160c2ed981 */ /* 0x000762000c1e1500 */
[----:B------:R-:W-:Y:S01]  /*1680*/  ISETP.GE.U32.AND P0, PT, R10, 0x7fffffd8, PT ;  /* 0x7fffffd80a00780c */ /* 0x000fe20003f06070 */
[----:B------:R-:W-:Y:S01]  /*1690*/  VIADD R10, R4, 0xfffffffa ;  /* 0xfffffffa040a7836 */ /* 0x000fe20000000000 */
[-C--:B------:R-:W-:Y:S01]  /*16a0*/  LEA.HI.X.SX32 R27, R11, R7.reuse, 0x1, P6 ;  /* 0x000000070b1b7211 */ /* 0x080fe200030f0eff */
[C---:B------:R-:W-:Y:S01]  /*16b0*/  IMAD R77, R56.reuse, 0x36, RZ ;  /* 0x00000036384d7824 */ /* 0x040fe200078e02ff */
[----:B--2---:R-:W-:Y:S01]  /*16c0*/  SHF.R.U32.HI R8, RZ, 0xc, R33 ;  /* 0x0000000cff087819 */ /* 0x004fe20000011621 */
[----:B------:R-:W-:Y:S01]  /*16d0*/  IMAD R25, R56, 0x26, RZ ;  /* 0x0000002638197824 */ /* 0x000fe200078e02ff */
[----:B------:R-:W-:Y:S01]  /*16e0*/  ISETP.GE.U32.AND P5, PT, R10, 0x7fffffdb, PT ;  /* 0x7fffffdb0a00780c */ /* 0x000fe20003fa6070 */
[----:B------:R2:W5:Y:S01]  /*16f0*/  @P4 LDG.E.U16 R44, desc[UR22][R26.64] ;  /* 0x000000161a2c4981 */ /* 0x000562000c1e1500 */
[CC--:B------:R-:W-:Y:S01]  /*1700*/  LEA R10, P6, R56.reuse, R6.reuse, 0x4 ;  /* 0x00000006380a7211 */ /* 0x0c0fe200078c20ff */
[----:B------:R-:W-:Y:S01]  /*1710*/  IMAD R75, R56, 0x34, RZ ;  /* 0x00000034384b7824 */ /* 0x000fe200078e02ff */
[----:B------:R-:W-:Y:S01]  /*1720*/  LOP3.LUT P4, RZ, R8, 0x1, RZ, 0xc0, !PT ;  /* 0x0000000108ff7812 */ /* 0x000fe2000788c0ff */
[----:B------:R-:W-:Y:S01]  /*1730*/  IMAD R9, R56, 0x13, RZ ;  /* 0x0000001338097824 */ /* 0x000fe200078e02ff */
[-C--:B------:R-:W-:Y:S01]  /*1740*/  LEA.HI.X.SX32 R11, R23, R7.reuse, 0x1, P6 ;  /* 0x00000007170b7211 */ /* 0x080fe200030f0eff */
[----:B------:R-:W-:Y:S01]  /*1750*/  VIADD R8, R4, 0xfffffff5 ;  /* 0xfffffff504087836 */ /* 0x000fe20000000000 */
[----:B---3--:R-:W-:Y:S01]  /*1760*/  IADD3 R12, P6, PT, R25, R6, RZ ;  /* 0x00000006190c7210 */ /* 0x008fe20007fde0ff */
[C---:B------:R-:W-:Y:S01]  /*1770*/  IMAD R24, R56.reuse, 0xa, RZ ;  /* 0x0000000a38187824 */ /* 0x040fe200078e02ff */
[----:B------:R-:W-:Y:S01]  /*1780*/  LOP3.LUT R70, R19, 0x8, RZ, 0xfc, !PT ;  /* 0x0000000813467812 */ /* 0x000fe200078efcff */
[----:B------:R3:W5:Y:S01]  /*1790*/  @!P0 LDG.E.U16 R49, desc[UR22][R10.64] ;  /* 0x000000160a318981 */ /* 0x000762000c1e1500 */
[----:B------:R-:W-:Y:S01]  /*17a0*/  LEA.HI.X.SX32 R13, R9, R7, 0x1, P6 ;  /* 0x00000007090d7211 */ /* 0x000fe200030f0eff */
[----:B------:R-:W-:Y:S01]  /*17b0*/  IMAD R25, R56, 0x5, RZ ;  /* 0x0000000538197824 */ /* 0x000fe200078e02ff */
[----:B------:R-:W-:-:S02]  /*17c0*/  ISETP.GE.U32.AND P0, PT, R8, 0x7fffffd6, PT ;  /* 0x7fffffd60800780c */ /* 0x000fc40003f06070 */
[C---:B------:R-:W-:Y:S01]  /*17d0*/  LOP3.LUT R74, R19.reuse, 0x18, RZ, 0xfc, !PT ;  /* 0x00000018134a7812 */ /* 0x040fe200078efcff */
[----:B------:R4:W5:Y:S01]  /*17e0*/  @P4 LDG.E.U16 R47, desc[UR22][R12.64] ;  /* 0x000000160c2f4981 */ /* 0x000962000c1e1500 */
[----:B------:R-:W-:Y:S02]  /*17f0*/  SHF.R.U32.HI R9, RZ, 0xb, R33 ;  /* 0x0000000bff097819 */ /* 0x000fe40000011621 */
[----:B------:R-:W-:Y:S01]  /*1800*/  LOP3.LUT R76, R19, 0x20, RZ, 0xfc, !PT ;  /* 0x00000020134c7812 */ /* 0x000fe200078efcff */
[----:B------:R-:W-:Y:S01]  /*1810*/  IMAD R87, R56, 0x3a, RZ ;  /* 0x0000003a38577824 */ /* 0x000fe200078e02ff */
[----:B------:R-:W-:Y:S01]  /*1820*/  IADD3 R8, P6, PT, R24, R6, RZ ;  /* 0x0000000618087210 */ /* 0x000fe20007fde0ff */
[----:B--2---:R-:W-:Y:S01]  /*1830*/  IMAD R27, R56, 0x14, RZ ;  /* 0x00000014381b7824 */ /* 0x004fe200078e02ff */
[----:B------:R-:W-:Y:S01]  /*1840*/  LOP3.LUT P4, RZ, R9, 0x1, RZ, 0xc0, !PT ;  /* 0x0000000109ff7812 */ /* 0x000fe2000788c0ff */
[----:B---3--:R-:W-:Y:S01]  /*1850*/  VIADD R11, R4, 0xfffffff4 ;  /* 0xfffffff4040b7836 */ /* 0x008fe20000000000 */
[----:B------:R-:W-:-:S02]  /*1860*/  LEA.HI.X.SX32 R9, R25, R7, 0x1, P6 ;  /* 0x0000000719097211 */ /* 0x000fc400030f0eff */
[C---:B------:R-:W-:Y:S02]  /*1870*/  LOP3.LUT R78, R19.reuse, 0x28, RZ, 0xfc, !PT ;  /* 0x00000028134e7812 */ /* 0x040fe400078efcff */
[----:B------:R-:W-:Y:S01]  /*1880*/  LOP3.LUT R80, R19, 0x2c, RZ, 0xfc, !PT ;  /* 0x0000002c13507812 */ /* 0x000fe200078efcff */
[----:B------:R2:W5:Y:S01]  /*1890*/  @!P5 LDG.E.U16 R54, desc[UR22][R8.64] ;  /* 0x000000160836d981 */ /* 0x000562000c1e1500 */
[----:B------:R-:W-:Y:S02]  /*18a0*/  IADD3 R10, P6, PT, R27, R6, RZ ;  /* 0x000000061b0a7210 */ /* 0x000fe40007fde0ff */
[----:B------:R-:W-:Y:S01]  /*18b0*/  LOP3.LUT R82, R19, 0x34, RZ, 0xfc, !PT ;  /* 0x0000003413527812 */ /* 0x000fe200078efcff */
[----:B------:R-:W-:Y:S01]  /*18c0*/  IMAD R99, R56, 0x1c, RZ ;  /* 0x0000001c38637824 */ /* 0x000fe200078e02ff */
[----:B------:R-:W-:Y:S01]  /*18d0*/  ISETP.GE.U32.AND P5, PT, R11, 0x7fffffd5, PT ;  /* 0x7fffffd50b00780c */ /* 0x000fe20003fa6070 */
[----:B-1----:R-:W1:Y:S01]  /*18e0*/  LDCU UR4, c[0x0][0x3b0] ;  /* 0x00007600ff0477ac */ /* 0x002e620008000800 */
[----:B------:R-:W-:-:S02]  /*18f0*/  LEA.HI.X.SX32 R11, R24, R7, 0x1, P6 ;  /* 0x00000007180b7211 */ /* 0x000fc400030f0eff */
[-C--:B----4-:R-:W-:Y:S02]  /*1900*/  IADD3 R12, P6, PT, R29, R6.reuse, RZ ;  /* 0x000000061d0c7210 */ /* 0x090fe40007fde0ff */
[--C-:B------:R-:W-:Y:S01]  /*1910*/  SHF.R.U32.HI R16, RZ, 0xa, R33.reuse ;  /* 0x0000000aff107819 */ /* 0x100fe20000011621 */
[C---:B------:R-:W-:Y:S01]  /*1920*/  IMAD R29, R56.reuse, 0x2a, RZ ;  /* 0x0000002a381d7824 */ /* 0x040fe200078e02ff */
[----:B------:R-:W-:Y:S01]  /*1930*/  LEA.HI.X.SX32 R13, R27, R7, 0x1, P6 ;  /* 0x000000071b0d7211 */ /* 0x000fe200030f0eff */
[----:B--2---:R-:W-:Y:S01]  /*1940*/  IMAD R9, R56, 0x15, RZ ;  /* 0x0000001538097824 */ /* 0x004fe200078e02ff */
[----:B------:R-:W-:Y:S01]  /*1950*/  LOP3.LUT P6, RZ, R16, 0x1, RZ, 0xc0, !PT ;  /* 0x0000000110ff7812 */ /* 0x000fe200078cc0ff */
[C---:B------:R-:W-:Y:S01]  /*1960*/  IMAD R27, R56.reuse, 0x16, RZ ;  /* 0x00000016381b7824 */ /* 0x040fe200078e02ff */
[----:B------:R-:W-:Y:S01]  /*1970*/  SHF.R.U32.HI R8, RZ, 0x9, R33 ;  /* 0x00000009ff087819 */ /* 0x000fe20000011621 */
[----:B------:R2:W5:Y:S01]  /*1980*/  @P4 LDG.E.U16 R48, desc[UR22][R12.64] ;  /* 0x000000160c304981 */ /* 0x000562000c1e1500 */
[----:B------:R-:W-:Y:S01]  /*1990*/  IADD3 R28, P4, PT, R29, R6, RZ ;  /* 0x000000061d1c7210 */ /* 0x000fe20007f9e0ff */
[----:B------:R-:W-:-:S02]  /*19a0*/  IMAD R26, R56, 0xb, RZ ;  /* 0x0000000b381a7824 */ /* 0x000fc400078e02ff */
[----:B------:R3:W5:Y:S01]  /*19b0*/  @!P0 LDG.E.U16 R52, desc[UR22][R10.64] ;  /* 0x000000160a348981 */ /* 0x000762000c1e1500 */
[----:B------:R-:W-:Y:S02]  /*19c0*/  LOP3.LUT P0, RZ, R8, 0x1, RZ, 0xc0, !PT ;  /* 0x0000000108ff7812 */ /* 0x000fe4000780c0ff */
[----:B------:R-:W-:Y:S02]  /*19d0*/  LEA.HI.X.SX32 R29, R9, R7, 0x1, P4 ;  /* 0x00000007091d7211 */ /* 0x000fe400020f0eff */
[----:B------:R-:W-:Y:S01]  /*19e0*/  IADD3 R8, P4, PT, R27, R6, RZ ;  /* 0x000000061b087210 */ /* 0x000fe20007f9e0ff */
[----:B--2---:R-:W-:Y:S02]  /*19f0*/  VIADD R12, R4, 0xfffffffc ;  /* 0xfffffffc040c7836 */ /* 0x004fe40000000000 */
[----:B------:R2:W5:Y:S01]  /*1a00*/  @P6 LDG.E.U16 R53, desc[UR22][R28.64] ;  /* 0x000000161c356981 */ /* 0x000562000c1e1500 */
[----:B---3--:R-:W-:Y:S01]  /*1a10*/  IMAD R11, R56, 0x2c, RZ ;  /* 0x0000002c380b7824 */ /* 0x008fe200078e02ff */
[----:B------:R-:W-:-:S02]  /*1a20*/  SHF.R.U32.HI R10, RZ, 0x8, R33 ;  /* 0x00000008ff0a7819 */ /* 0x000fc40000011621 */
[-C--:B------:R-:W-:Y:S02]  /*1a30*/  LEA.HI.X.SX32 R9, R26, R7.reuse, 0x1, P4 ;  /* 0x000000071a097211 */ /* 0x080fe400020f0eff */
[----:B------:R-:W-:Y:S02]  /*1a40*/  LOP3.LUT P4, RZ, R10, 0x1, RZ, 0xc0, !PT ;  /* 0x000000010aff7812 */ /* 0x000fe4000788c0ff */
[-C--:B------:R-:W-:Y:S01]  /*1a50*/  IADD3 R10, P6, PT, R11, R6.reuse, RZ ;  /* 0x000000060b0a7210 */ /* 0x080fe20007fde0ff */
[----:B------:R3:W5:Y:S01]  /*1a60*/  @!P5 LDG.E.U16 R59, desc[UR22][R8.64] ;  /* 0x00000016083bd981 */ /* 0x000762000c1e1500 */
[----:B------:R-:W-:Y:S01]  /*1a70*/  ISETP.GE.U32.AND P5, PT, R12, 0x7fffffdd, PT ;  /* 0x7fffffdd0c00780c */ /* 0x000fe20003fa6070 */
[C---:B------:R-:W-:Y:S01]  /*1a80*/  IMAD R13, R56.reuse, 0x17, RZ ;  /* 0x00000017380d7824 */ /* 0x040fe200078e02ff */
[----:B------:R-:W-:Y:S01]  /*1a90*/  LEA.HI.X.SX32 R11, R27, R7, 0x1, P6 ;  /* 0x000000071b0b7211 */ /* 0x000fe200030f0eff */
[----:B------:R-:W-:Y:S01]  /*1aa0*/  IMAD R27, R56, 0x6, RZ ;  /* 0x00000006381b7824 */ /* 0x000fe200078e02ff */
[----:B------:R-:W-:Y:S01]  /*1ab0*/  IADD3 R12, P6, PT, R31, R6, RZ ;  /* 0x000000061f0c7210 */ /* 0x000fe20007fde0ff */
[----:B------:R-:W-:-:S02]  /*1ac0*/  VIADD R16, R4, 0xfffffff9 ;  /* 0xfffffff904107836 */ /* 0x000fc40000000000 */
[C---:B--2---:R-:W-:Y:S01]  /*1ad0*/  IMAD R28, R56.reuse, 0x3, RZ ;  /* 0x00000003381c7824 */ /* 0x044fe200078e02ff */
[-C--:B------:R-:W-:Y:S01]  /*1ae0*/  LEA.HI.X.SX32 R13, R13, R7.reuse, 0x1, P6 ;  /* 0x000000070d0d7211 */ /* 0x080fe200030f0eff */
[----:B------:R2:W5:Y:S01]  /*1af0*/  @P0 LDG.E.U16 R55, desc[UR22][R10.64] ;  /* 0x000000160a370981 */ /* 0x000562000c1e1500 */
[----:B---3--:R-:W-:Y:S01]  /*1b00*/  IADD3 R8, P6, PT, R27, R6, RZ ;  /* 0x000000061b087210 */ /* 0x008fe20007fde0ff */
[----:B------:R-:W-:Y:S01]  /*1b10*/  IMAD R29, R56, 0xc, RZ ;  /* 0x0000000c381d7824 */ /* 0x000fe200078e02ff */
[----:B------:R-:W-:Y:S01]  /*1b20*/  ISETP.GE.U32.AND P0, PT, R16, 0x7fffffda, PT ;  /* 0x7fffffda1000780c */ /* 0x000fe20003f06070 */
[----:B------:R-:W-:Y:S01]  /*1b30*/  IMAD R31, R56, 0x18, RZ ;  /* 0x00000018381f7824 */ /* 0x000fe200078e02ff */
[----:B------:R-:W-:Y:S01]  /*1b40*/  LEA.HI.X.SX32 R9, R28, R7, 0x1, P6 ;  /* 0x000000071c097211 */ /* 0x000fe200030f0eff */
[----:B------:R-:W-:Y:S01]  /*1b50*/  VIADD R16, R4, 0xfffffff3 ;  /* 0xfffffff304107836 */ /* 0x000fe20000000000 */
[----:B------:R3:W5:Y:S01]  /*1b60*/  @P4 LDG.E.U16 R58, desc[UR22][R12.64] ;  /* 0x000000160c3a4981 */ /* 0x000762000c1e1500 */
[----:B--2---:R-:W-:-:S03]  /*1b70*/  SHF.R.U32.HI R11, RZ, 0x7, R33 ;  /* 0x00000007ff0b7819 */ /* 0x004fc60000011621 */
[----:B------:R2:W5:Y:S01]  /*1b80*/  @!P5 LDG.E.U16 R62, desc[UR22][R8.64] ;  /* 0x00000016083ed981 */ /* 0x000562000c1e1500 */
[-C--:B------:R-:W-:Y:S02]  /*1b90*/  IADD3 R10, P6, PT, R29, R6.reuse, RZ ;  /* 0x000000061d0a7210 */ /* 0x080fe40007fde0ff */
[----:B------:R-:W-:Y:S02]  /*1ba0*/  LOP3.LUT P5, RZ, R11, 0x1, RZ, 0xc0, !PT ;  /* 0x000000010bff7812 */ /* 0x000fe400078ac0ff */
[----:B------:R-:W-:Y:S01]  /*1bb0*/  ISETP.GE.U32.AND P4, PT, R16, 0x7fffffd4, PT ;  /* 0x7fffffd41000780c */ /* 0x000fe20003f86070 */
[----:B---3--:R-:W-:Y:S01]  /*1bc0*/  VIADD R13, R4, 0xfffffff8 ;  /* 0xfffffff8040d7836 */ /* 0x008fe20000000000 */
[----:B------:R-:W-:Y:S02]  /*1bd0*/  LEA.HI.X.SX32 R11, R27, R7, 0x1, P6 ;  /* 0x000000071b0b7211 */ /* 0x000fe400030f0eff */
[----:B------:R-:W-:-:S03]  /*1be0*/  IADD3 R12, P6, PT, R31, R6, RZ ;  /* 0x000000061f0c7210 */ /* 0x000fc60007fde0ff */
[----:B------:R-:W5:Y:S01]  /*1bf0*/  @!P0 LDG.E.U16 R63, desc[UR22][R10.64] ;  /* 0x000000160a3f8981 */ /* 0x000f62000c1e1500 */
[----:B------:R-:W-:Y:S01]  /*1c00*/  ISETP.GE.U32.AND P0, PT, R13, 0x7fffffd9, PT ;  /* 0x7fffffd90d00780c */ /* 0x000fe20003f06070 */
[----:B--2---:R-:W-:Y:S01]  /*1c10*/  VIADD R8, R4, 0xfffffff2 ;  /* 0xfffffff204087836 */ /* 0x004fe20000000000 */
[----:B------:R-:W-:Y:S02]  /*1c20*/  LEA.HI.X.SX32 R13, R29, R7, 0x1, P6 ;  /* 0x000000071d0d7211 */ /* 0x000fe400030f0eff */
[----:B------:R-:W-:-:S03]  /*1c30*/  IADD3 R72, P6, PT, R73, R6, RZ ;  /* 0x0000000649487210 */ /* 0x000fc60007fde0ff */
[----:B------:R-:W5:Y:S01]  /*1c40*/  @!P4 LDG.E.U16 R61, desc[UR22][R12.64] ;  /* 0x000000160c3dc981 */ /* 0x000f62000c1e1500 */
[-C--:B------:R-:W-:Y:S01]  /*1c50*/  LEA.HI.X.SX32 R73, R31, R7.reuse, 0x1, P6 ;  /* 0x000000071f497211 */ /* 0x080fe200030f0eff */
[----:B------:R-:W-:Y:S01]  /*1c60*/  IMAD R31, R56, 0x7, RZ ;  /* 0x00000007381f7824 */ /* 0x000fe200078e02ff */
[----:B------:R-:W-:Y:S02]  /*1c70*/  ISETP.GE.U32.AND P6, PT, R8, 0x7fffffd3, PT ;  /* 0x7fffffd30800780c */ /* 0x000fe40003fc6070 */
[-C--:B------:R-:W-:Y:S01]  /*1c80*/  IADD3 R8, P4, PT, R30, R6.reuse, RZ ;  /* 0x000000061e087210 */ /* 0x080fe20007f9e0ff */
[----:B------:R2:W5:Y:S03]  /*1c90*/  @P5 LDG.E.U16 R60, desc[UR22][R72.64] ;  /* 0x00000016483c5981 */ /* 0x000566000c1e1500 */
[----:B------:R-:W-:Y:S02]  /*1ca0*/  LEA.HI.X.SX32 R9, R31, R7, 0x1, P4 ;  /* 0x000000071f097211 */ /* 0x000fe400020f0eff */
[----:B------:R-:W-:-:S03]  /*1cb0*/  IADD3 R68, P5, PT, R67, R6, RZ ;  /* 0x0000000643447210 */ /* 0x000fc60007fbe0ff */
[----:B------:R3:W5:Y:S01]  /*1cc0*/  @!P0 LDG.E.U16 R66, desc[UR22][R8.64] ;  /* 0x0000001608428981 */ /* 0x000762000c1e1500 */
[----:B------:R-:W-:Y:S02]  /*1cd0*/  ISETP.GT.U32.AND P0, PT, R14, R65, PT ;  /* 0x000000410e00720c */ /* 0x000fe40003f04070 */
[----:B------:R-:W-:Y:S01]  /*1ce0*/  LEA.HI.X.SX32 R69, R32, R7, 0x1, P5 ;  /* 0x0000000720457211 */ /* 0x000fe200028f0eff */
[----:B--2---:R-:W-:-:S04]  /*1cf0*/  IMAD R73, R56, 0x1b, RZ ;  /* 0x0000001b38497824 */ /* 0x004fc800078e02ff */
[----:B------:R2:W5:Y:S01]  /*1d00*/  @!P6 LDG.E.U16 R64, desc[UR22][R68.64] ;  /* 0x000000164440e981 */ /* 0x000562000c1e1500 */
[----:B------:R-:W-:-:S05]  /*1d10*/  ISETP.GT.U32.AND P6, PT, R14, R17, PT ;  /* 0x000000110e00720c */ /* 0x000fca0003fc4070 */
[----:B------:R-:W-:Y:S01]  /*1d20*/  @!P0 IMAD.IADD R65, R65, 0x1, -R14 ;  /* 0x0000000141418824 */ /* 0x000fe200078e0a0e */
[----:B---3--:R-:W-:Y:S01]  /*1d30*/  IADD3 R8, P0, PT, R77, R6, RZ ;  /* 0x000000064d087210 */ /* 0x008fe20007f1e0ff */
[----:B------:R-:W-:-:S03]  /*1d40*/  VIADD R10, R4, 0xffffffff ;  /* 0xffffffff040a7836 */ /* 0x000fc60000000000 */
[----:B------:R-:W-:Y:S02]  /*1d50*/  LEA.HI.X.SX32 R9, R73, R7, 0x1, P0 ;  /* 0x0000000749097211 */ /* 0x000fe400000f0eff */
[----:B------:R-:W-:Y:S01]  /*1d60*/  ISETP.GT.U32.AND P0, PT, R14, R51, PT ;  /* 0x000000330e00720c */ /* 0x000fe20003f04070 */
[----:B------:R-:W-:Y:S02]  /*1d70*/  IMAD R13, R56, 0x32, RZ ;  /* 0x00000032380d7824 */ /* 0x000fe400078e02ff */
[----:B------:R-:W-:Y:S01]  /*1d80*/  @!P6 IMAD.IADD R17, R17, 0x1, -R14 ;  /* 0x000000011111e824 */ /* 0x000fe200078e0a0e */
[----:B------:R-:W-:Y:S01]  /*1d90*/  ISETP.GE.U32.AND P4, PT, R10, 0x7fffffe0, PT ;  /* 0x7fffffe00a00780c */ /* 0x000fe20003f86070 */
[----:B------:R-:W-:Y:S01]  /*1da0*/  IMAD R11, R56, 0x19, RZ ;  /* 0x00000019380b7824 */ /* 0x000fe200078e02ff */
[----:B------:R-:W-:Y:S02]  /*1db0*/  IADD3 R10, P5, PT, R13, R6, RZ ;  /* 0x000000060d0a7210 */ /* 0x000fe40007fbe0ff */
[----:B------:R-:W-:-:S02]  /*1dc0*/  ISETP.GT.U32.AND P6, PT, R14, R17, PT ;  /* 0x000000110e00720c */ /* 0x000fc40003fc4070 */
[----:B------:R-:W-:Y:S02]  /*1dd0*/  LOP3.LUT R72, R19, 0xc, RZ, 0xfc, !PT ;  /* 0x0000000c13487812 */ /* 0x000fe400078efcff */
[----:B------:R-:W-:Y:S01]  /*1de0*/  LEA.HI.X.SX32 R11, R11, R7, 0x1, P5 ;  /* 0x000000070b0b7211 */ /* 0x000fe200028f0eff */
[----:B------:R-:W-:Y:S01]  /*1df0*/  @!P0 IMAD.IADD R51, R51, 0x1, -R14 ;  /* 0x0000000133338824 */ /* 0x000fe200078e0a0e */
[----:B------:R-:W-:Y:S02]  /*1e00*/  IADD3 R12, P5, PT, R75, R6, RZ ;  /* 0x000000064b0c7210 */ /* 0x000fe40007fbe0ff */
[----:B------:R-:W-:Y:S02]  /*1e10*/  IABS R16, R70 ;  /* 0x0000004600107213 */ /* 0x000fe40000000000 */
[----:B--2---:R-:W-:Y:S02]  /*1e20*/  IABS R69, R72 ;  /* 0x0000004800457213 */ /* 0x004fe40000000000 */
[----:B------:R-:W-:-:S02]  /*1e30*/  PRMT R68, RZ, 0x7610, R68 ;  /* 0x00007610ff447816 */ /* 0x000fc40000000044 */
[----:B------:R-:W-:Y:S01]  /*1e40*/  LEA.HI.X.SX32 R13, R67, R7, 0x1, P5 ;  /* 0x00000007430d7211 */ /* 0x000fe200028f0eff */
[----:B------:R-:W-:Y:S01]  /*1e50*/  IMAD.MOV.U32 R73, RZ, RZ, R16 ;  /* 0x000000ffff497224 */ /* 0x000fe200078e0010 */
[----:B------:R-:W-:Y:S01]  /*1e60*/  ISETP.GT.U32.AND P5, PT, R14, R65, PT ;  /* 0x000000410e00720c */ /* 0x000fe20003fa4070 */
[----:B------:R-:W-:Y:S01]  /*1e70*/  IMAD.HI.U32 R18, R34, R69, RZ ;  /* 0x0000004522127227 */ /* 0x000fe200078e00ff */
[----:B------:R-:W-:Y:S01]  /*1e80*/  ISETP.GT.U32.AND P0, PT, R14, R51, PT ;  /* 0x000000330e00720c */ /* 0x000fe20003f04070 */
[----:B------:R2:W5:Y:S01]  /*1e90*/  @!P4 LDG.E.U16 R68, desc[UR22][R6.64] ;  /* 0x000000160644c981 */ /* 0x000562000c1e1500 */
[----:B------:R-:W-:Y:S01]  /*1ea0*/  ISETP.GE.AND P4, PT, R50, RZ, PT ;  /* 0x000000ff3200720c */ /* 0x000fe20003f86270 */
[----:B------:R-:W-:Y:S02]  /*1eb0*/  @!P6 IMAD.IADD R17, R17, 0x1, -R14 ;  /* 0x000000011111e824 */ /* 0x000fe400078e0a0e */
[----:B------:R-:W-:-:S04]  /*1ec0*/  IMAD.HI.U32 R16, R34, R73, RZ ;  /* 0x0000004922107227 */ /* 0x000fc800078e00ff */
[----:B------:R-:W-:Y:S02]  /*1ed0*/  IMAD.MOV R18, RZ, RZ, -R18 ;  /* 0x000000ffff127224 */ /* 0x000fe400078e0a12 */
[----:B------:R-:W-:Y:S02]  /*1ee0*/  IMAD.MOV.U32 R67, RZ, RZ, R17 ;  /* 0x000000ffff437224 */ /* 0x000fe400078e0011 */
[----:B------:R-:W-:Y:S02]  /*1ef0*/  IMAD.MOV R16, RZ, RZ, -R16 ;  /* 0x000000ffff107224 */ /* 0x000fe400078e0a10 */
[C---:B------:R-:W-:Y:S02]  /*1f00*/  IMAD R17, R14.reuse, R18, R69 ;  /* 0x000000120e117224 */ /* 0x040fe400078e0245 */
[----:B------:R-:W-:Y:S02]  /*1f10*/  @!P5 IMAD.IADD R65, R65, 0x1, -R14 ;  /* 0x000000014141d824 */ /* 0x000fe400078e0a0e */
[----:B------:R-:W-:-:S02]  /*1f20*/  IMAD R73, R14, R16, R73 ;  /* 0x000000100e497224 */ /* 0x000fc400078e0249 */
[----:B------:R-:W-:Y:S01]  /*1f30*/  @!P0 IMAD.IADD R51, R51, 0x1, -R14 ;  /* 0x0000000133338824 */ /* 0x000fe200078e0a0e */
[C---:B------:R-:W-:Y:S01]  /*1f40*/  ISETP.GT.U32.AND P0, PT, R14.reuse, R17, PT ;  /* 0x000000110e00720c */ /* 0x040fe20003f04070 */
[----:B------:R-:W-:Y:S01]  /*1f50*/  @!P4 IMAD.MOV R65, RZ, RZ, -R65 ;  /* 0x000000ffff41c224 */ /* 0x000fe200078e0a41 */
[C---:B------:R-:W-:Y:S02]  /*1f60*/  ISETP.GE.AND P5, PT, R19.reuse, RZ, PT ;  /* 0x000000ff1300720c */ /* 0x040fe40003fa6270 */
[----:B------:R-:W-:Y:S02]  /*1f70*/  ISETP.GT.U32.AND P4, PT, R14, R73, PT ;  /* 0x000000490e00720c */ /* 0x000fe40003f84070 */
[----:B------:R-:W-:Y:S02]  /*1f80*/  LOP3.LUT R50, R19, 0x10, RZ, 0xfc, !PT ;  /* 0x0000001013327812 */ /* 0x000fe400078efcff */
[----:B------:R-:W-:Y:S02]  /*1f90*/  ISETP.GE.AND P6, PT, R42, RZ, PT ;  /* 0x000000ff2a00720c */ /* 0x000fe40003fc6270 */
[----:B------:R-:W-:-:S03]  /*1fa0*/  IABS R75, R50 ;  /* 0x00000032004b7213 */ /* 0x000fc60000000000 */
[--C-:B------:R-:W-:Y:S02]  /*1fb0*/  @!P0 IMAD.IADD R17, R17, 0x1, -R14.reuse ;  /* 0x0000000111118824 */ /* 0x100fe400078e0a0e */
[----:B------:R-:W-:Y:S01]  /*1fc0*/  @!P5 IMAD.MOV R67, RZ, RZ, -R67 ;  /* 0x000000ffff43d224 */ /* 0x000fe200078e0a43 */
[----:B------:R-:W-:Y:S01]  /*1fd0*/  ISETP.GE.AND P5, PT, R70, RZ, PT ;  /* 0x000000ff4600720c */ /* 0x000fe20003fa6270 */
[----:B------:R-:W-:Y:S01]  /*1fe0*/  @!P4 IMAD.IADD R73, R73, 0x1, -R14 ;  /* 0x000000014949c824 */ /* 0x000fe200078e0a0e */
[----:B------:R-:W-:Y:S01]  /*1ff0*/  LOP3.LUT R70, R19, 0x14, RZ, 0xfc, !PT ;  /* 0x0000001413467812 */ /* 0x000fe200078efcff */
[----:B------:R-:W-:Y:S01]  /*2000*/  IMAD.HI.U32 R16, R34, R75, RZ ;  /* 0x0000004b22107227 */ /* 0x000fe200078e00ff */
[C---:B------:R-:W-:Y:S02]  /*2010*/  ISETP.GT.U32.AND P0, PT, R14.reuse, R17, PT ;  /* 0x000000110e00720c */ /* 0x040fe40003f04070 */
[----:B------:R-:W-:Y:S01]  /*2020*/  IABS R79, R70 ;  /* 0x00000046004f7213 */ /* 0x000fe20000000000 */
[----:B------:R-:W-:Y:S01]  /*2030*/  IMAD.MOV.U32 R69, RZ, RZ, R51 ;  /* 0x000000ffff457224 */ /* 0x000fe200078e0033 */
[----:B------:R-:W-:Y:S01]  /*2040*/  ISETP.GT.U32.AND P4, PT, R14, R73, PT ;  /* 0x000000490e00720c */ /* 0x000fe20003f84070 */
[----:B------:R-:W-:Y:S01]  /*2050*/  IMAD.MOV R51, RZ, RZ, -R16 ;  /* 0x000000ffff337224 */ /* 0x000fe200078e0a10 */
[----:B------:R-:W-:Y:S01]  /*2060*/  IABS R81, R74 ;  /* 0x0000004a00517213 */ /* 0x000fe20000000000 */
[----:B------:R-:W-:-:S04]  /*2070*/  IMAD.HI.U32 R18, R34, R79, RZ ;  /* 0x0000004f22127227 */ /* 0x000fc800078e00ff */
[----:B------:R-:W-:Y:S02]  /*2080*/  IMAD R51, R14, R51, R75 ;  /* 0x000000330e337224 */ /* 0x000fe400078e024b */
[----:B------:R-:W-:Y:S01]  /*2090*/  @!P6 IMAD.MOV R69, RZ, RZ, -R69 ;  /* 0x000000ffff45e224 */ /* 0x000fe200078e0a45 */
[----:B------:R-:W-:Y:S01]  /*20a0*/  ISETP.GE.AND P6, PT, R72, RZ, PT ;  /* 0x000000ff4800720c */ /* 0x000fe20003fc6270 */
[----:B------:R-:W-:-:S04]  /*20b0*/  IMAD.HI.U32 R42, R34, R81, RZ ;  /* 0x00000051222a7227 */ /* 0x000fc800078e00ff */
[----:B------:R-:W-:Y:S02]  /*20c0*/  IMAD.MOV R18, RZ, RZ, -R18 ;  /* 0x000000ffff127224 */ /* 0x000fe400078e0a12 */
[--C-:B------:R-:W-:Y:S01]  /*20d0*/  @!P0 IMAD.IADD R17, R17, 0x1, -R14.reuse ;  /* 0x0000000111118824 */ /* 0x100fe200078e0a0e */
[C---:B------:R-:W-:Y:S01]  /*20e0*/  ISETP.GT.U32.AND P0, PT, R14.reuse, R51, PT ;  /* 0x000000330e00720c */ /* 0x040fe20003f04070 */
[----:B------:R-:W-:Y:S02]  /*20f0*/  @!P4 IMAD.IADD R73, R73, 0x1, -R14 ;  /* 0x000000014949c824 */ /* 0x000fe400078e0a0e */
[----:B------:R-:W-:Y:S02]  /*2100*/  IMAD R79, R14, R18, R79 ;  /* 0x000000120e4f7224 */ /* 0x000fe400078e024f */
[----:B------:R-:W-:Y:S02]  /*2110*/  IMAD.MOV R42, RZ, RZ, -R42 ;  /* 0x000000ffff2a7224 */ /* 0x000fe400078e0a2a */
[----:B------:R-:W-:-:S02]  /*2120*/  IMAD.MOV.U32 R75, RZ, RZ, R17 ;  /* 0x000000ffff4b7224 */ /* 0x000fc400078e0011 */
[C---:B------:R-:W-:Y:S02]  /*2130*/  IMAD R81, R14.reuse, R42, R81 ;  /* 0x0000002a0e517224 */ /* 0x040fe400078e0251 */
[----:B------:R-:W-:Y:S01]  /*2140*/  @!P5 IMAD.MOV R73, RZ, RZ, -R73 ;  /* 0x000000ffff49d224 */ /* 0x000fe200078e0a49 */
[C---:B------:R-:W-:Y:S01]  /*2150*/  ISETP.GT.U32.AND P5, PT, R14.reuse, R79, PT ;  /* 0x0000004f0e00720c */ /* 0x040fe20003fa4070 */
[----:B------:R-:W-:Y:S01]  /*2160*/  @!P6 IMAD.MOV R75, RZ, RZ, -R75 ;  /* 0x000000ffff4be224 */ /* 0x000fe200078e0a4b */
[----:B------:R-:W-:Y:S01]  /*2170*/  IABS R83, R76 ;  /* 0x0000004c00537213 */ /* 0x000fe20000000000 */
[----:B------:R-:W-:Y:S01]  /*2180*/  @!P0 IMAD.IADD R51, R51, 0x1, -R14 ;  /* 0x0000000133338824 */ /* 0x000fe200078e0a0e */
[----:B------:R-:W-:Y:S02]  /*2190*/  ISETP.GT.U32.AND P6, PT, R14, R81, PT ;  /* 0x000000510e00720c */ /* 0x000fe40003fc4070 */
[----:B------:R-:W-:Y:S01]  /*21a0*/  ISETP.GE.AND P4, PT, R50, RZ, PT ;  /* 0x000000ff3200720c */ /* 0x000fe20003f86270 */
[----:B------:R-:W-:Y:S01]  /*21b0*/  IMAD.HI.U32 R16, R34, R83, RZ ;  /* 0x0000005322107227 */ /* 0x000fe200078e00ff */
[----:B------:R-:W-:-:S02]  /*21c0*/  LOP3.LUT R50, R19, 0x24, RZ, 0xfc, !PT ;  /* 0x0000002413327812 */ /* 0x000fc400078efcff */
[C---:B------:R-:W-:Y:S01]  /*21d0*/  ISETP.GT.U32.AND P0, PT, R14.reuse, R51, PT ;  /* 0x000000330e00720c */ /* 0x040fe20003f04070 */
[----:B------:R-:W-:Y:S01]  /*21e0*/  IMAD.MOV R16, RZ, RZ, -R16 ;  /* 0x000000ffff107224 */ /* 0x000fe200078e0a10 */
[----:B------:R-:W-:Y:S01]  /*21f0*/  IABS R85, R50 ;  /* 0x0000003200557213 */ /* 0x000fe20000000000 */
[----:B------:R-:W-:Y:S02]  /*2200*/  @!P5 IMAD.IADD R79, R79, 0x1, -R14 ;  /* 0x000000014f4fd824 */ /* 0x000fe400078e0a0e */
[----:B------:R-:W-:Y:S01]  /*2210*/  IMAD R83, R14, R16, R83 ;  /* 0x000000100e537224 */ /* 0x000fe200078e0253 */
[----:B------:R-:W-:Y:S01]  /*2220*/  IADD3 R16, P5, PT, R87, R6, RZ ;  /* 0x0000000657107210 */ /* 0x000fe20007fbe0ff */
[----:B------:R-:W-:Y:S02]  /*2230*/  IMAD R77, R56, 0x1d, RZ ;  /* 0x0000001d384d7824 */ /* 0x000fe400078e02ff */
[----:B------:R-:W-:-:S04]  /*2240*/  IMAD.HI.U32 R17, R34, R85, RZ ;  /* 0x0000005522117227 */ /* 0x000fc800078e00ff */
[--C-:B------:R-:W-:Y:S01]  /*2250*/  @!P6 IMAD.IADD R81, R81, 0x1, -R14.reuse ;  /* 0x000000015151e824 */ /* 0x100fe200078e0a0e */
[C---:B------:R-:W-:Y:S01]  /*2260*/  ISETP.GT.U32.AND P6, PT, R14.reuse, R79, PT ;  /* 0x0000004f0e00720c */ /* 0x040fe20003fc4070 */
[----:B------:R-:W-:Y:S01]  /*2270*/  IMAD.MOV R18, RZ, RZ, -R17 ;  /* 0x000000ffff127224 */ /* 0x000fe200078e0a11 */
[----:B------:R-:W-:Y:S01]  /*2280*/  LEA.HI.X.SX32 R17, R77, R7, 0x1, P5 ;  /* 0x000000074d117211 */ /* 0x000fe200028f0eff */
[----:B------:R-:W-:Y:S01]  /*2290*/  @!P0 IMAD.IADD R51, R51, 0x1, -R14 ;  /* 0x0000000133338824 */ /* 0x000fe200078e0a0e */
[C---:B------:R-:W-:Y:S02]  /*22a0*/  ISETP.GT.U32.AND P5, PT, R14.reuse, R81, PT ;  /* 0x000000510e00720c */ /* 0x040fe40003fa4070 */
[----:B------:R-:W-:Y:S01]  /*22b0*/  IABS R42, R78 ;  /* 0x0000004e002a7213 */ /* 0x000fe20000000000 */
[C---:B------:R-:W-:Y:S01]  /*22c0*/  IMAD R85, R14.reuse, R18, R85 ;  /* 0x000000120e557224 */ /* 0x040fe200078e0255 */
[----:B------:R-:W-:Y:S01]  /*22d0*/  ISETP.GT.U32.AND P0, PT, R14, R83, PT ;  /* 0x000000530e00720c */ /* 0x000fe20003f04070 */
[----:B------:R-:W-:-:S02]  /*22e0*/  IMAD.MOV.U32 R77, RZ, RZ, R51 ;  /* 0x000000ffff4d7224 */ /* 0x000fc400078e0033 */
[----:B------:R-:W-:Y:S01]  /*22f0*/  IMAD.MOV.U32 R87, RZ, RZ, R42 ;  /* 0x000000ffff577224 */ /* 0x000fe200078e002a */
[----:B------:R-:W-:Y:S01]  /*2300*/  IABS R89, R80 ;  /* 0x0000005000597213 */ /* 0x000fe20000000000 */
[----:B------:R-:W-:Y:S01]  /*2310*/  @!P4 IMAD.MOV R77, RZ, RZ, -R77 ;  /* 0x000000ffff4dc224 */ /* 0x000fe200078e0a4d */
[----:B------:R-:W-:Y:S01]  /*2320*/  ISETP.GT.U32.AND P4, PT, R14, R85, PT ;  /* 0x000000550e00720c */ /* 0x000fe20003f84070 */
[----:B------:R-:W-:Y:S01]  /*2330*/  @!P6 IMAD.IADD R79, R79, 0x1, -R14 ;  /* 0x000000014f4fe824 */ /* 0x000fe200078e0a0e */
[----:B------:R-:W-:Y:S01]  /*2340*/  ISETP.GE.AND P6, PT, R70, RZ, PT ;  /* 0x000000ff4600720c */ /* 0x000fe20003fc6270 */
[----:B------:R-:W-:-:S04]  /*2350*/  IMAD.HI.U32 R18, R34, R87, RZ ;  /* 0x0000005722127227 */ /* 0x000fc800078e00ff */
[----:B------:R-:W-:Y:S01]  /*2360*/  @!P5 IMAD.IADD R81, R81, 0x1, -R14 ;  /* 0x000000015151d824 */ /* 0x000fe200078e0a0e */
[----:B------:R-:W-:Y:S01]  /*2370*/  ISETP.GE.AND P5, PT, R74, RZ, PT ;  /* 0x000000ff4a00720c */ /* 0x000fe20003fa6270 */
[----:B------:R-:W-:-:S04]  /*2380*/  IMAD.HI.U32 R42, R34, R89, RZ ;  /* 0x00000059222a7227 */ /* 0x000fc800078e00ff */
[----:B------:R-:W-:Y:S02]  /*2390*/  IMAD.MOV R18, RZ, RZ, -R18 ;  /* 0x000000ffff127224 */ /* 0x000fe400078e0a12 */
[----:B------:R-:W-:Y:S02]  /*23a0*/  @!P0 IMAD.IADD R83, R83, 0x1, -R14 ;  /* 0x0000000153538824 */ /* 0x000fe400078e0a0e */
[----:B------:R-:W-:Y:S02]  /*23b0*/  IMAD.MOV R42, RZ, RZ, -R42 ;  /* 0x000000ffff2a7224 */ /* 0x000fe400078e0a2a */
[C---:B------:R-:W-:Y:S01]  /*23c0*/  IMAD R51, R14.reuse, R18, R87 ;  /* 0x000000120e337224 */ /* 0x040fe200078e0257 */
[C---:B------:R-:W-:Y:S01]  /*23d0*/  ISETP.GT.U32.AND P0, PT, R14.reuse, R83, PT ;  /* 0x000000530e00720c */ /* 0x040fe20003f04070 */
[----:B------:R-:W-:Y:S02]  /*23e0*/  IMAD R89, R14, R42, R89 ;  /* 0x0000002a0e597224 */ /* 0x000fe400078e0259 */
[----:B------:R-:W-:-:S02]  /*23f0*/  @!P4 IMAD.IADD R85, R85, 0x1, -R14 ;  /* 0x000000015555c824 */ /* 0x000fc400078e0a0e */
[----:B------:R-:W-:Y:S01]  /*2400*/  @!P6 IMAD.MOV R79, RZ, RZ, -R79 ;  /* 0x000000ffff4fe224 */ /* 0x000fe200078e0a4f */
[C---:B------:R-:W-:Y:S02]  /*2410*/  ISETP.GT.U32.AND P6, PT, R14.reuse, R51, PT ;  /* 0x000000330e00720c */ /* 0x040fe40003fc4070 */
[----:B------:R-:W-:Y:S01]  /*2420*/  LOP3.LUT R74, R19, 0x30, RZ, 0xfc, !PT ;  /* 0x00000030134a7812 */ /* 0x000fe200078efcff */
[----:B------:R-:W-:Y:S01]  /*2430*/  @!P5 IMAD.MOV R81, RZ, RZ, -R81 ;  /* 0x000000ffff51d224 */ /* 0x000fe200078e0a51 */
[C---:B------:R-:W-:Y:S02]  /*2440*/  ISETP.GT.U32.AND P4, PT, R14.reuse, R85, PT ;  /* 0x000000550e00720c */ /* 0x040fe40003f84070 */
[----:B------:R-:W-:Y:S02]  /*2450*/  ISETP.GT.U32.AND P5, PT, R14, R89, PT ;  /* 0x000000590e00720c */ /* 0x000fe40003fa4070 */
[----:B------:R-:W-:Y:S01]  /*2460*/  IABS R91, R74 ;  /* 0x0000004a005b7213 */ /* 0x000fe20000000000 */
[----:B------:R-:W-:Y:S01]  /*2470*/  @!P0 IMAD.IADD R83, R83, 0x1, -R14 ;  /* 0x0000000153538824 */ /* 0x000fe200078e0a0e */
[----:B------:R-:W-:-:S03]  /*2480*/  ISETP.GE.AND P0, PT, R76, RZ, PT ;  /* 0x000000ff4c00720c */ /* 0x000fc60003f06270 */
[----:B------:R-:W-:Y:S01]  /*2490*/  IMAD.HI.U32 R18, R34, R91, RZ ;  /* 0x0000005b22127227 */ /* 0x000fe200078e00ff */
[----:B------:R-:W-:-:S03]  /*24a0*/  IABS R93, R82 ;  /* 0x00000052005d7213 */ /* 0x000fc60000000000 */
[----:B------:R-:W-:Y:S02]  /*24b0*/  @!P6 IMAD.IADD R51, R51, 0x1, -R14 ;  /* 0x000000013333e824 */ /* 0x000fe400078e0a0e */
[----:B------:R-:W-:Y:S02]  /*24c0*/  IMAD.MOV R18, RZ, RZ, -R18 ;  /* 0x000000ffff127224 */ /* 0x000fe400078e0a12 */
[----:B------:R-:W-:Y:S02]  /*24d0*/  IMAD R87, R56, 0x3c, RZ ;  /* 0x0000003c38577824 */ /* 0x000fe400078e02ff */
[--C-:B------:R-:W-:Y:S01]  /*24e0*/  @!P4 IMAD.IADD R85, R85, 0x1, -R14.reuse ;  /* 0x000000015555c824 */ /* 0x100fe200078e0a0e */
[----:B------:R-:W-:Y:S01]  /*24f0*/  ISETP.GE.AND P4, PT, R50, RZ, PT ;  /* 0x000000ff3200720c */ /* 0x000fe20003f86270 */
[----:B------:R-:W-:Y:S01]  /*2500*/  @!P5 IMAD.IADD R89, R89, 0x1, -R14 ;  /* 0x000000015959d824 */ /* 0x000fe200078e0a0e */
[C---:B------:R-:W-:Y:S01]  /*2510*/  ISETP.GT.U32.AND P5, PT, R14.reuse, R51, PT ;  /* 0x000000330e00720c */ /* 0x040fe20003fa4070 */
[----:B------:R-:W-:Y:S01]  /*2520*/  IMAD R91, R14, R18, R91 ;  /* 0x000000120e5b7224 */ /* 0x000fe200078e025b */
[----:B------:R-:W-:Y:S01]  /*2530*/  IADD3 R18, P6, PT, R87, R6, RZ ;  /* 0x0000000657127210 */ /* 0x000fe20007fde0ff */
[----:B------:R-:W-:Y:S01]  /*2540*/  IMAD.HI.U32 R42, R34, R93, RZ ;  /* 0x0000005d222a7227 */ /* 0x000fe200078e00ff */
[----:B------:R-:W-:-:S02]  /*2550*/  LOP3.LUT R70, R19, 0x38, RZ, 0xfc, !PT ;  /* 0x0000003813467812 */ /* 0x000fc400078efcff */
[----:B------:R-:W-:Y:S01]  /*2560*/  LEA.HI.X.SX32 R19, R43, R7, 0x1, P6 ;  /* 0x000000072b137211 */ /* 0x000fe200030f0eff */
[----:B------:R-:W-:Y:S01]  /*2570*/  IMAD.MOV R42, RZ, RZ, -R42 ;  /* 0x000000ffff2a7224 */ /* 0x000fe200078e0a2a */
[C---:B------:R-:W-:Y:S01]  /*2580*/  ISETP.GT.U32.AND P6, PT, R14.reuse, R89, PT ;  /* 0x000000590e00720c */ /* 0x040fe20003fc4070 */
[----:B------:R-:W-:Y:S01]  /*2590*/  @!P0 IMAD.MOV R83, RZ, RZ, -R83 ;  /* 0x000000ffff538224 */ /* 0x000fe200078e0a53 */
[C---:B------:R-:W-:Y:S01]  /*25a0*/  ISETP.GT.U32.AND P0, PT, R14.reuse, R91, PT ;  /* 0x0000005b0e00720c */ /* 0x040fe20003f04070 */
[----:B------:R-:W-:Y:S01]  /*25b0*/  IMAD R93, R14, R42, R93 ;  /* 0x0000002a0e5d7224 */ /* 0x000fe200078e025d */
[----:B------:R-:W-:Y:S01]  /*25c0*/  IABS R95, R70 ;  /* 0x00000046005f7213 */ /* 0x000fe20000000000 */
[----:B------:R-:W-:Y:S02]  /*25d0*/  VIADD R72, R37, 0x3c ;  /* 0x0000003c25487836 */ /* 0x000fe40000000000 */
[----:B------:R-:W-:Y:S01]  /*25e0*/  @!P4 IMAD.MOV R85, RZ, RZ, -R85 ;  /* 0x000000ffff55c224 */ /* 0x000fe200078e0a55 */
[----:B------:R-:W-:Y:S01]  /*25f0*/  ISETP.GE.AND P4, PT, R78, RZ, PT ;  /* 0x000000ff4e00720c */ /* 0x000fe20003f86270 */
[----:B------:R-:W-:Y:S01]  /*2600*/  @!P5 IMAD.IADD R51, R51, 0x1, -R14 ;  /* 0x000000013333d824 */ /* 0x000fe200078e0a0e */
[----:B------:R-:W-:Y:S01]  /*2610*/  ISETP.GT.U32.AND P5, PT, R14, R93, PT ;  /* 0x0000005d0e00720c */ /* 0x000fe20003fa4070 */
[----:B------:R-:W-:Y:S01]  /*2620*/  IMAD.HI.U32 R42, R34, R95, RZ ;  /* 0x0000005f222a7227 */ /* 0x000fe200078e00ff */
[----:B------:R-:W-:-:S03]  /*2630*/  IABS R97, R72 ;  /* 0x0000004800617213 */ /* 0x000fc60000000000 */
[----:B------:R-:W-:Y:S02]  /*2640*/  IMAD R87, R56, 0x3e, RZ ;  /* 0x0000003e38577824 */ /* 0x000fe400078e02ff */
[----:B------:R-:W-:Y:S01]  /*2650*/  @!P6 IMAD.IADD R89, R89, 0x1, -R14 ;  /* 0x000000015959e824 */ /* 0x000fe200078e0a0e */
[----:B------:R-:W-:Y:S01]  /*2660*/  ISETP.GE.AND P6, PT, R80, RZ, PT ;  /* 0x000000ff5000720c */ /* 0x000fe20003fc6270 */
[----:B------:R-:W-:Y:S02]  /*2670*/  IMAD.MOV R50, RZ, RZ, -R42 ;  /* 0x000000ffff327224 */ /* 0x000fe400078e0a2a */
[----:B------:R-:W-:-:S04]  /*2680*/  IMAD.HI.U32 R34, R34, R97, RZ ;  /* 0x0000006122227227 */ /* 0x000fc800078e00ff */
[----:B------:R-:W-:Y:S01]  /*2690*/  @!P0 IMAD.IADD R91, R91, 0x1, -R14 ;  /* 0x000000015b5b8824 */ /* 0x000fe200078e0a0e */
[----:B------:R-:W-:Y:S01]  /*26a0*/  IADD3 R42, P0, PT, R87, R6, RZ ;  /* 0x00000006572a7210 */ /* 0x000fe20007f1e0ff */
[----:B------:R-:W-:Y:S02]  /*26b0*/  IMAD R95, R14, R50, R95 ;  /* 0x000000320e5f7224 */ /* 0x000fe400078e025f */
[----:B------:R-:W-:Y:S02]  /*26c0*/  IMAD.MOV.U32 R87, RZ, RZ, R51 ;  /* 0x000000ffff577224 */ /* 0x000fe400078e0033 */
[----:B------:R-:W-:Y:S02]  /*26d0*/  IMAD.MOV R34, RZ, RZ, -R34 ;  /* 0x000000ffff227224 */ /* 0x000fe400078e0a22 */
[----:B------:R-:W-:Y:S02]  /*26e0*/  IMAD R43, R56, 0x1f, RZ ;  /* 0x0000001f382b7824 */ /* 0x000fe400078e02ff */
[----:B------:R-:W-:Y:S01]  /*26f0*/  @!P5 IMAD.IADD R93, R93, 0x1, -R14 ;  /* 0x000000015d5dd824 */ /* 0x000fe200078e0a0e */
[C---:B------:R-:W-:Y:S01]  /*2700*/  ISETP.GT.U32.AND P5, PT, R14.reuse, R91, PT ;  /* 0x0000005b0e00720c */ /* 0x040fe20003fa4070 */
[----:B------:R-:W-:Y:S01]  /*2710*/  @!P4 IMAD.MOV R87, RZ, RZ, -R87 ;  /* 0x000000ffff57c224 */ /* 0x000fe200078e0a57 */
[C---:B------:R-:W-:Y:S01]  /*2720*/  ISETP.GT.U32.AND P4, PT, R14.reuse, R95, PT ;  /* 0x0000005f0e00720c */ /* 0x040fe20003f84070 */
[C---:B------:R-:W-:Y:S01]  /*2730*/  IMAD R97, R14.reuse, R34, R97 ;  /* 0x000000220e617224 */ /* 0x040fe200078e0261 */
[----:B------:R-:W-:Y:S01]  /*2740*/  LEA.HI.X.SX32 R43, R43, R7, 0x1, P0 ;  /* 0x000000072b2b7211 */ /* 0x000fe200000f0eff */
[----:B------:R-:W-:Y:S01]  /*2750*/  @!P6 IMAD.MOV R89, RZ, RZ, -R89 ;  /* 0x000000ffff59e224 */ /* 0x000fe200078e0a59 */
[----:B------:R-:W-:-:S02]  /*2760*/  ISETP.GT.U32.AND P0, PT, R14, R93, PT ;  /* 0x0000005d0e00720c */ /* 0x000fc40003f04070 */
[----:B------:R-:W-:Y:S01]  /*2770*/  ISETP.GT.U32.AND P6, PT, R14, R97, PT ;  /* 0x000000610e00720c */ /* 0x000fe20003fc4070 */
[----:B------:R-:W-:-:S04]  /*2780*/  IMAD R51, R56, 0x38, RZ ;  /* 0x0000003838337824 */ /* 0x000fc800078e02ff */
[--C-:B------:R-:W-:Y:S01]  /*2790*/  @!P5 IMAD.IADD R91, R91, 0x1, -R14.reuse ;  /* 0x000000015b5bd824 */ /* 0x100fe200078e0a0e */
[----:B------:R-:W-:Y:S01]  /*27a0*/  ISETP.GE.AND P5, PT, R74, RZ, PT ;  /* 0x000000ff4a00720c */ /* 0x000fe20003fa6270 */
[----:B------:R-:W-:Y:S01]  /*27b0*/  @!P4 IMAD.IADD R95, R95, 0x1, -R14 ;  /* 0x000000015f5fc824 */ /* 0x000fe200078e0a0e */
[----:B------:R-:W-:-:S03]  /*27c0*/  ISETP.GE.AND P4, PT, R82, RZ, PT ;  /* 0x000000ff5200720c */ /* 0x000fc60003f86270 */
[--C-:B------:R-:W-:Y:S01]  /*27d0*/  @!P0 IMAD.IADD R93, R93, 0x1, -R14.reuse ;  /* 0x000000015d5d8824 */ /* 0x100fe200078e0a0e */
[----:B------:R-:W-:Y:S01]  /*27e0*/  IADD3 R50, P0, PT, R51, R6, RZ ;  /* 0x0000000633327210 */ /* 0x000fe20007f1e0ff */
[----:B------:R-:W-:-:S03]  /*27f0*/  @!P6 IMAD.IADD R97, R97, 0x1, -R14 ;  /* 0x000000016161e824 */ /* 0x000fc600078e0a0e */
[----:B------:R-:W-:Y:S02]  /*2800*/  LEA.HI.X.SX32 R51, R99, R7, 0x1, P0 ;  /* 0x0000000763337211 */ /* 0x000fe400000f0eff */
[C---:B------:R-:W-:Y:S02]  /*2810*/  ISETP.GT.U32.AND P0, PT, R14.reuse, R95, PT ;  /* 0x0000005f0e00720c */ /* 0x040fe40003f04070 */
[----:B------:R-:W-:Y:S01]  /*2820*/  ISETP.GT.U32.AND P6, PT, R14, R97, PT ;  /* 0x000000610e00720c */ /* 0x000fe20003fc4070 */
[----:B------:R-:W-:Y:S01]  /*2830*/  @!P5 IMAD.MOV R91, RZ, RZ, -R91 ;  /* 0x000000ffff5bd224 */ /* 0x000fe200078e0a5b */
[----:B------:R-:W-:Y:S01]  /*2840*/  ISETP.GE.AND P5, PT, R70, RZ, PT ;  /* 0x000000ff4600720c */ /* 0x000fe20003fa6270 */
[----:B------:R-:W-:Y:S01]  /*2850*/  @!P4 IMAD.MOV R93, RZ, RZ, -R93 ;  /* 0x000000ffff5dc224 */ /* 0x000fe200078e0a5d */
[----:B------:R-:W-:Y:S01]  /*2860*/  ISETP.GE.AND P4, PT, R72, RZ, PT ;  /* 0x000000ff4800720c */ /* 0x000fe20003f86270 */
[----:B------:R-:W-:-:S06]  /*2870*/  VIADD R34, R4, 0xfffffff1 ;  /* 0xfffffff104227836 */ /* 0x000fcc0000000000 */
[--C-:B------:R-:W-:Y:S01]  /*2880*/  @!P0 IMAD.IADD R95, R95, 0x1, -R14.reuse ;  /* 0x000000015f5f8824 */ /* 0x100fe200078e0a0e */
[----:B--2---:R-:W-:Y:S01]  /*2890*/  IADD3 R6, P0, PT, R99, R6, RZ ;  /* 0x0000000663067210 */ /* 0x004fe20007f1e0ff */
[----:B------:R-:W-:Y:S01]  /*28a0*/  @!P6 IMAD.IADD R97, R97, 0x1, -R14 ;  /* 0x000000016161e824 */ /* 0x000fe200078e0a0e */
[----:B------:R-:W-:Y:S01]  /*28b0*/  SHF.R.U32.HI R14, RZ, 0x6, R33 ;  /* 0x00000006ff0e7819 */ /* 0x000fe20000011621 */
[----:B------:R-:W-:Y:S01]  /*28c0*/  @!P5 IMAD.MOV R95, RZ, RZ, -R95 ;  /* 0x000000ffff5fd224 */ /* 0x000fe200078e0a5f */
[----:B------:R-:W-:Y:S01]  /*28d0*/  LEA.HI.X.SX32 R7, R30, R7, 0x1, P0 ;  /* 0x000000071e077211 */ /* 0x000fe200000f0eff */
[----:B------:R-:W-:Y:S01]  /*28e0*/  @!P4 IMAD.MOV R97, RZ, RZ, -R97 ;  /* 0x000000ffff61c224 */ /* 0x000fe200078e0a61 */
[----:B------:R-:W-:Y:S02]  /*28f0*/  ISETP.GE.U32.AND P6, PT, R34, 0x7fffffd2, PT ;  /* 0x7fffffd22200780c */ /* 0x000fe40003fc6070 */
[----:B------:R-:W-:Y:S02]  /*2900*/  LOP3.LUT P0, RZ, R14, 0x1, RZ, 0xc0, !PT ;  /* 0x000000010eff7812 */ /* 0x000fe4000780c0ff */
[----:B------:R-:W-:-:S02]  /*2910*/  ISETP.NE.AND P5, PT, R71, RZ, PT ;  /* 0x000000ff4700720c */ /* 0x000fc40003fa5270 */
[----:B------:R-:W-:Y:S02]  /*2920*/  LOP3.LUT R34, RZ, R71, RZ, 0x33, !PT ;  /* 0x00000047ff227212 */ /* 0x000fe400078e33ff */
[----:B------:R-:W-:Y:S02]  /*2930*/  SHF.R.U32.HI R14, RZ, 0x5, R33 ;  /* 0x00000005ff0e7819 */ /* 0x000fe40000011621 */
[C---:B------:R-:W-:Y:S02]  /*2940*/  SEL R71, R34.reuse, R67, !P5 ;  /* 0x0000004322477207 */ /* 0x040fe40006800000 */
[C---:B------:R-:W-:Y:S02]  /*2950*/  SEL R80, R34.reuse, R65, !P5 ;  /* 0x0000004122507207 */ /* 0x040fe40006800000 */
[C---:B------:R-:W-:Y:S02]  /*2960*/  SEL R74, R34.reuse, R69, !P5 ;  /* 0x00000045224a7207 */ /* 0x040fe40006800000 */
[----:B------:R-:W-:-:S02]  /*2970*/  SEL R73, R34, R73, !P5 ;  /* 0x0000004922497207 */ /* 0x000fc40006800000 */
[C---:B------:R-:W-:Y:S02]  /*2980*/  SEL R75, R34.reuse, R75, !P5 ;  /* 0x0000004b224b7207 */ /* 0x040fe40006800000 */
[C---:B------:R-:W-:Y:S02]  /*2990*/  SEL R78, R34.reuse, R77, !P5 ;  /* 0x0000004d224e7207 */ /* 0x040fe40006800000 */
        /* <DEDUP_REMOVED lines=10> */
[----:B------:R-:W-:Y:S02]  /*2a40*/  SHF.R.U32.HI R34, RZ, 0x4, R33 ;  /* 0x00000004ff227819 */ /* 0x000fe40000011621 */
[----:B------:R-:W-:Y:S02]  /*2a50*/  LOP3.LUT P4, RZ, R14, 0x1, RZ, 0xc0, !PT ;  /* 0x000000010eff7812 */ /* 0x000fe4000788c0ff */
[----:B------:R-:W-:Y:S02]  /*2a60*/  PRMT R65, RZ, 0x7610, R65 ;  /* 0x00007610ff417816 */ /* 0x000fe40000000041 */
[----:B------:R-:W-:Y:S02]  /*2a70*/  LOP3.LUT P5, RZ, R34, 0x1, RZ, 0xc0, !PT ;  /* 0x0000000122ff7812 */ /* 0x000fe400078ac0ff */
[----:B------:R-:W-:Y:S02]  /*2a80*/  SHF.R.U32.HI R34, RZ, 0x3, R33 ;  /* 0x00000003ff227819 */ /* 0x000fe40000011621 */
[----:B------:R-:W5:Y:S01]  /*2a90*/  @P0 LDG.E.U16 R65, desc[UR22][R10.64] ;  /* 0x000000160a410981 */ /* 0x000f62000c1e1500 */
[----:B------:R-:W-:-:S02]  /*2aa0*/  PRMT R67, RZ, 0x7610, R67 ;  /* 0x00007610ff437816 */ /* 0x000fc40000000043 */
[----:B------:R-:W-:Y:S02]  /*2ab0*/  LOP3.LUT P0, RZ, R34, 0x1, RZ, 0xc0, !PT ;  /* 0x0000000122ff7812 */ /* 0x000fe4000780c0ff */
[--C-:B------:R-:W-:Y:S02]  /*2ac0*/  SHF.R.U32.HI R34, RZ, 0x2, R33.reuse ;  /* 0x00000002ff227819 */ /* 0x100fe40000011621 */
[----:B------:R-:W-:Y:S01]  /*2ad0*/  SHF.R.U32.HI R33, RZ, 0x1, R33 ;  /* 0x00000001ff217819 */ /* 0x000fe20000011621 */
[----:B------:R-:W5:Y:S01]  /*2ae0*/  @P4 LDG.E.U16 R67, desc[UR22][R12.64] ;  /* 0x000000160c434981 */ /* 0x000f62000c1e1500 */
[----:B------:R-:W-:Y:S02]  /*2af0*/  PRMT R69, RZ, 0x7610, R69 ;  /* 0x00007610ff457816 */ /* 0x000fe40000000045 */
[----:B------:R-:W-:-:S05]  /*2b00*/  LOP3.LUT P4, RZ, R33, 0x1, RZ, 0xc0, !PT ;  /* 0x0000000121ff7812 */ /* 0x000fca000788c0ff */
[----:B------:R2:W5:Y:S02]  /*2b10*/  @P0 LDG.E.U16 R69, desc[UR22][R50.64] ;  /* 0x0000001632450981 */ /* 0x000564000c1e1500 */
[----:B--2---:R-:W-:Y:S02]  /*2b20*/  PRMT R50, RZ, 0x7610, R50 ;  /* 0x00007610ff327816 */ /* 0x004fe40000000032 */
[----:B------:R-:W-:-:S04]  /*2b30*/  PRMT R51, RZ, 0x7610, R51 ;  /* 0x00007610ff337816 */ /* 0x000fc80000000033 */
[----:B------:R-:W5:Y:S04]  /*2b40*/  @P4 LDG.E.U16 R50, desc[UR22][R18.64] ;  /* 0x0000001612324981 */ /* 0x000f68000c1e1500 */
[----:B------:R-:W5:Y:S01]  /*2b50*/  @!P3 LDG.E.U16 R51, desc[UR22][R42.64] ;  /* 0x000000162a33b981 */ /* 0x000f62000c1e1500 */
[----:B------:R-:W-:-:S06]  /*2b60*/  PRMT R14, RZ, 0x7610, R14 ;  /* 0x00007610ff0e7816 */ /* 0x000fcc000000000e */
[----:B------:R2:W5:Y:S01]  /*2b70*/  @!P6 LDG.E.U16 R14, desc[UR22][R6.64] ;  /* 0x00000016060ee981 */ /* 0x000562000c1e1500 */
[----:B------:R-:W-:Y:S02]  /*2b80*/  LOP3.LUT P6, RZ, R34, 0x1, RZ, 0xc0, !PT ;  /* 0x0000000122ff7812 */ /* 0x000fe400078cc0ff */
[----:B------:R-:W-:Y:S02]  /*2b90*/  LOP3.LUT R34, R38, 0x1f, RZ, 0xc0, !PT ;  /* 0x0000001f26227812 */ /* 0x000fe400078ec0ff */
[----:B------:R-:W-:-:S03]  /*2ba0*/  PRMT R70, RZ, 0x7610, R70 ;  /* 0x00007610ff467816 */ /* 0x000fc60000000046 */
[----:B--2---:R-:W-:-:S03]  /*2bb0*/  IMAD R6, R34, R57, RZ ;  /* 0x0000003922067224 */ /* 0x004fc600078e02ff */
[----:B------:R2:W5:Y:S02]  /*2bc0*/  @P5 LDG.E.U16 R70, desc[UR22][R8.64] ;  /* 0x0000001608465981 */ /* 0x000564000c1e1500 */
[C---:B------:R-:W-:Y:S02]  /*2bd0*/  LEA R76, P5, R6.reuse, UR18, 0x1 ;  /* 0x00000012064c7c11 */ /* 0x040fe4000f8a08ff */
[----:B------:R-:W-:Y:S02]  /*2be0*/  PRMT R72, RZ, 0x7610, R72 ;  /* 0x00007610ff487816 */ /* 0x000fe40000000048 */
[----:B------:R-:W-:Y:S01]  /*2bf0*/  LEA.HI.X.SX32 R77, R6, UR19, 0x1, P5 ;  /* 0x00000013064d7c11 */ /* 0x000fe2000a8f0eff */
[----:B-1----:R-:W-:Y:S02]  /*2c00*/  IMAD R6, R71, UR4, RZ ;  /* 0x0000000447067c24 */ /* 0x002fe4000f8e02ff */
[----:B------:R-:W-:Y:S01]  /*2c10*/  IMAD R7, R74, UR4, RZ ;  /* 0x000000044a077c24 */ /* 0x000fe2000f8e02ff */
[----:B------:R1:W5:Y:S01]  /*2c20*/  @P6 LDG.E.U16 R72, desc[UR22][R16.64] ;  /* 0x0000001610486981 */ /* 0x000362000c1e1500 */
[----:B--2---:R-:W-:Y:S01]  /*2c30*/  IMAD R8, R73, UR4, RZ ;  /* 0x0000000449087c24 */ /* 0x004fe2000f8e02ff */
[-C--:B------:R-:W-:Y:S01]  /*2c40*/  LEA R106, P5, R6, R76.reuse, 0x1 ;  /* 0x0000004c066a7211 */ /* 0x080fe200078a08ff */
[----:B------:R-:W-:Y:S01]  /*2c50*/  IMAD R9, R75, UR4, RZ ;  /* 0x000000044b097c24 */ /* 0x000fe2000f8e02ff */
[-C--:B------:R-:W-:Y:S01]  /*2c60*/  LEA R104, P6, R7, R76.reuse, 0x1 ;  /* 0x0000004c07687211 */ /* 0x080fe200078c08ff */
[----:B------:R-:W-:Y:S01]  /*2c70*/  IMAD R10, R78, UR4, RZ ;  /* 0x000000044e0a7c24 */ /* 0x000fe2000f8e02ff */
[----:B------:R-:W-:Y:S01]  /*2c80*/  LEA.HI.X.SX32 R107, R6, R77, 0x1, P5 ;  /* 0x0000004d066b7211 */ /* 0x000fe200028f0eff */
[----:B------:R-:W-:Y:S01]  /*2c90*/  IMAD R11, R79, UR4, RZ ;  /* 0x000000044f0b7c24 */ /* 0x000fe2000f8e02ff */
[----:B------:R-:W-:-:S02]  /*2ca0*/  LEA R102, P5, R8, R76, 0x1 ;  /* 0x0000004c08667211 */ /* 0x000fc400078a08ff */
[-C--:B------:R-:W-:Y:S02]  /*2cb0*/  LEA.HI.X.SX32 R105, R7, R77.reuse, 0x1, P6 ;  /* 0x0000004d07697211 */ /* 0x080fe400030f0eff */
[-C--:B------:R-:W-:Y:S01]  /*2cc0*/  LEA R100, P6, R9, R76.reuse, 0x1 ;  /* 0x0000004c09647211 */ /* 0x080fe200078c08ff */
[----:B------:R-:W-:Y:S01]  /*2cd0*/  IMAD R12, R81, UR4, RZ ;  /* 0x00000004510c7c24 */ /* 0x000fe2000f8e02ff */
[-C--:B------:R-:W-:Y:S01]  /*2ce0*/  LEA.HI.X.SX32 R103, R8, R77.reuse, 0x1, P5 ;  /* 0x0000004d08677211 */ /* 0x080fe200028f0eff */
[----:B------:R-:W-:Y:S01]  /*2cf0*/  IMAD R13, R80, UR4, RZ ;  /* 0x00000004500d7c24 */ /* 0x000fe2000f8e02ff */
[CC--:B------:R-:W-:Y:S02]  /*2d00*/  LEA R98, P5, R10.reuse, R76.reuse, 0x1 ;  /* 0x0000004c0a627211 */ /* 0x0c0fe400078a08ff */
[-C--:B------:R-:W-:Y:S02]  /*2d10*/  LEA.HI.X.SX32 R101, R9, R77.reuse, 0x1, P6 ;  /* 0x0000004d09657211 */ /* 0x080fe400030f0eff */
[-C--:B------:R-:W-:Y:S01]  /*2d20*/  LEA R96, P6, R11, R76.reuse, 0x1 ;  /* 0x0000004c0b607211 */ /* 0x080fe200078c08ff */
[----:B-1----:R-:W-:Y:S01]  /*2d30*/  IMAD R16, R83, UR4, RZ ;  /* 0x0000000453107c24 */ /* 0x002fe2000f8e02ff */
[----:B------:R-:W-:Y:S01]  /*2d40*/  LEA.HI.X.SX32 R99, R10, R77, 0x1, P5 ;  /* 0x0000004d0a637211 */ /* 0x000fe200028f0eff */
[----:B------:R-:W-:Y:S01]  /*2d50*/  IMAD R17, R85, UR4, RZ ;  /* 0x0000000455117c24 */ /* 0x000fe2000f8e02ff */
[----:B------:R-:W-:-:S02]  /*2d60*/  LEA R94, P5, R12, R76, 0x1 ;  /* 0x0000004c0c5e7211 */ /* 0x000fc400078a08ff */
[-C--:B------:R-:W-:Y:S02]  /*2d70*/  LEA.HI.X.SX32 R71, R11, R77.reuse, 0x1, P6 ;  /* 0x0000004d0b477211 */ /* 0x080fe400030f0eff */
[-C--:B------:R-:W-:Y:S01]  /*2d80*/  LEA R92, P6, R13, R76.reuse, 0x1 ;  /* 0x0000004c0d5c7211 */ /* 0x080fe200078c08ff */
[----:B------:R-:W-:Y:S01]  /*2d90*/  IMAD R9, R93, UR4, RZ ;  /* 0x000000045d097c24 */ /* 0x000fe2000f8e02ff */
[-C--:B------:R-:W-:Y:S01]  /*2da0*/  LEA.HI.X.SX32 R95, R12, R77.reuse, 0x1, P5 ;  /* 0x0000004d0c5f7211 */ /* 0x080fe200028f0eff */
[----:B------:R-:W-:Y:S01]  /*2db0*/  VIADD R33, R4, 0x1f ;  /* 0x0000001f04217836 */ /* 0x000fe20000000000 */
[CC--:B------:R-:W-:Y:S01]  /*2dc0*/  LEA R90, P5, R16.reuse, R76.reuse, 0x1 ;  /* 0x0000004c105a7211 */ /* 0x0c0fe200078a08ff */
[----:B------:R-:W-:Y:S01]  /*2dd0*/  IMAD R6, R87, UR4, RZ ;  /* 0x0000000457067c24 */ /* 0x000fe2000f8e02ff */
[-C--:B------:R-:W-:Y:S01]  /*2de0*/  LEA.HI.X.SX32 R93, R13, R77.reuse, 0x1, P6 ;  /* 0x0000004d0d5d7211 */ /* 0x080fe200030f0eff */
[----:B------:R-:W-:Y:S01]  /*2df0*/  IMAD R7, R89, UR4, RZ ;  /* 0x0000000459077c24 */ /* 0x000fe2000f8e02ff */
[-C--:B------:R-:W-:Y:S01]  /*2e00*/  LEA R88, P6, R17, R76.reuse, 0x1 ;  /* 0x0000004c11587211 */ /* 0x080fe200078c08ff */
[----:B------:R-:W-:Y:S01]  /*2e10*/  IMAD R8, R91, UR4, RZ ;  /* 0x000000045b087c24 */ /* 0x000fe2000f8e02ff */
[----:B------:R-:W-:Y:S01]  /*2e20*/  LEA.HI.X.SX32 R91, R16, R77, 0x1, P5 ;  /* 0x0000004d105b7211 */ /* 0x000fe200028f0eff */
[----:B------:R-:W-:Y:S01]  /*2e30*/  IMAD R10, R82, UR4, RZ ;  /* 0x00000004520a7c24 */ /* 0x000fe2000f8e02ff */
[----:B------:R-:W-:Y:S01]  /*2e40*/  ISETP.GT.AND P0, PT, R33, 0x1f, PT ;  /* 0x0000001f2100780c */ /* 0x000fe20003f04270 */
[----:B------:R-:W-:Y:S01]  /*2e50*/  IMAD R97, R97, UR4, RZ ;  /* 0x0000000461617c24 */ /* 0x000fe2000f8e02ff */
[----:B------:R-:W-:-:S02]  /*2e60*/  LEA R86, P5, R6, R76, 0x1 ;  /* 0x0000004c06567211 */ /* 0x000fc400078a08ff */
[----:B------:R-:W-:Y:S01]  /*2e70*/  LEA.HI.X.SX32 R89, R17, R77, 0x1, P6 ;  /* 0x0000004d11597211 */ /* 0x000fe200030f0eff */
[----:B------:R-:W-:-:S04]  /*2e80*/  @!UP0 UIADD3 UR4, UPT, UPT, -UR7, 0x100000, URZ ;  /* 0x0010000007048890 */ /* 0x000fc8000fffe1ff */
[----:B------:R-:W-:Y:S02]  /*2e90*/  @!UP0 USHF.L.U32 UR5, UR4, 0xb, URZ ;  /* 0x0000000b04058899 */ /* 0x000fe400080006ff */
[----:B------:R-:W-:Y:S01]  /*2ea0*/  @!UP0 USHF.L.U32 UR4, UR4, 0x1, URZ ;  /* 0x0000000104048899 */ /* 0x000fe200080006ff */
[CC--:B------:R-:W-:Y:S02]  /*2eb0*/  LEA R84, P6, R7.reuse, R76.reuse, 0x1 ;  /* 0x0000004c07547211 */ /* 0x0c0fe400078c08ff */
[-C--:B------:R-:W-:Y:S02]  /*2ec0*/  LEA.HI.X.SX32 R87, R6, R77.reuse, 0x1, P5 ;  /* 0x0000004d06577211 */ /* 0x080fe400028f0eff */
[-C--:B------:R-:W-:Y:S02]  /*2ed0*/  LEA R82, P5, R8, R76.reuse, 0x1 ;  /* 0x0000004c08527211 */ /* 0x080fe400078a08ff */
[----:B------:R-:W-:Y:S01]  /*2ee0*/  LEA.HI.X.SX32 R85, R7, R77, 0x1, P6 ;  /* 0x0000004d07557211 */ /* 0x000fe200030f0eff */
[----:B------:R-:W-:Y:S01]  /*2ef0*/  VOTEU.ALL UP0, P2 ;  /* 0x0000000000ff7886 */ /* 0x000fe20001000000 */
[----:B------:R-:W-:-:S02]  /*2f00*/  LEA R80, P6, R9, R76, 0x1 ;  /* 0x0000004c09507211 */ /* 0x000fc400078c08ff */
[-C--:B------:R-:W-:Y:S02]  /*2f10*/  LEA.HI.X.SX32 R83, R8, R77.reuse, 0x1, P5 ;  /* 0x0000004d08537211 */ /* 0x080fe400028f0eff */
[CC--:B------:R-:W-:Y:S01]  /*2f20*/  LEA R78, P5, R10.reuse, R76.reuse, 0x1 ;  /* 0x0000004c0a4e7211 */ /* 0x0c0fe200078a08ff */
[----:B------:R1:W2:Y:S01]  /*2f30*/  @!UP0 SYNCS.EXCH.64 URZ, [UR11+0x2008], UR4 ;  /* 0x002008040bff85b2 */ /* 0x0002a20008000100 */
[-C--:B------:R-:W-:Y:S02]  /*2f40*/  LEA.HI.X.SX32 R81, R9, R77.reuse, 0x1, P6 ;  /* 0x0000004d09517211 */ /* 0x080fe400030f0eff */
[----:B------:R-:W-:Y:S02]  /*2f50*/  LEA R76, P6, R97, R76, 0x1 ;  /* 0x0000004c614c7211 */ /* 0x000fe400078c08ff */
[----:B------:R-:W-:Y:S02]  /*2f60*/  LEA.HI.X.SX32 R79, R10, R77, 0x1, P5 ;  /* 0x0000004d0a4f7211 */ /* 0x000fe400028f0eff */
[----:B------:R-:W-:-:S02]  /*2f70*/  ISETP.LT.AND P5, PT, R34, R4, P0 ;  /* 0x000000042200720c */ /* 0x000fc400007a1270 */
[----:B------:R-:W-:Y:S01]  /*2f80*/  LEA.HI.X.SX32 R77, R97, R77, 0x1, P6 ;  /* 0x0000004d614d7211 */ /* 0x000fe200030f0eff */
[----:B-1----:R-:W-:Y:S10]  /*2f90*/  @!P0 BRA `(.L_x_6) ;  /* 0x0000000000448947 */ /* 0x002ff40003800000 */
[----:B-----5:R-:W-:Y:S02]  /*2fa0*/  PRMT R4, R68, 0x5410, R5 ;  /* 0x0000541044047816 */ /* 0x020fe40000000005 */
[----:B------:R-:W-:Y:S02]  /*2fb0*/  PRMT R11, R14, 0x5410, R15 ;  /* 0x000054100e0b7816 */ /* 0x000fe4000000000f */
[----:B------:R-:W-:Y:S02]  /*2fc0*/  PRMT R5, R41, 0x5410, R62 ;  /* 0x0000541029057816 */ /* 0x000fe4000000003e */
[----:B------:R-:W-:Y:S02]  /*2fd0*/  PRMT R6, R45, 0x5410, R54 ;  /* 0x000054102d067816 */ /* 0x000fe40000000036 */
[----:B------:R-:W-:Y:S02]  /*2fe0*/  PRMT R7, R63, 0x5410, R66 ;  /* 0x000054103f077816 */ /* 0x000fe40000000042 */
[----:B------:R-:W-:-:S02]  /*2ff0*/  PRMT R8, R49, 0x5410, R46 ;  /* 0x0000541031087816 */ /* 0x000fc4000000002e */
[----:B------:R-:W-:Y:S02]  /*3000*/  PRMT R9, R52, 0x5410, R59 ;  /* 0x0000541034097816 */ /* 0x000fe4000000003b */
        /* <DEDUP_REMOVED lines=8> */
[----:B------:R-:W-:-:S04]  /*3090*/  PRMT R19, R50, 0x5410, R51 ;  /* 0x0000541032137816 */ /* 0x000fc80000000033 */
[----:B------:R1:W-:Y:S03]  /*30a0*/  STTM.x16 tmem[UR12+0x40], R4 ;  /* 0x00004004000079ed */ /* 0x0003e6000824000c */
.L_x_6:
[----:B------:R-:W3:Y:S01]  /*30b0*/  FENCE.VIEW.ASYNC.T ;  /* 0x00000000000073c6 */ /* 0x000ee20000000200 */
[----:B-1---5:R-:W-:Y:S01]  /*30c0*/  PRMT R5, RZ, 0x7610, R5 ;  /* 0x00007610ff057816 */ /* 0x022fe20000000005 */
[----:B--23--:R-:W-:Y:S01]  /*30d0*/  BAR.SYNC.DEFER_BLOCKING 0x0 ;  /* 0x0000000000007b1d */ /* 0x00cfe20000010000 */
[----:B------:R-:W-:Y:S01]  /*30e0*/  PRMT R7, RZ, 0x7610, R7 ;  /* 0x00007610ff077816 */ /* 0x000fe20000000007 */
[----:B------:R-:W-:Y:S01]  /*30f0*/  IMAD.MOV.U32 R97, RZ, RZ, R71 ;  /* 0x000000ffff617224 */ /* 0x000fe200078e0047 */
[----:B------:R-:W-:Y:S02]  /*3100*/  PRMT R9, RZ, 0x7610, R9 ;  /* 0x00007610ff097816 */ /* 0x000fe40000000009 */
[----:B------:R-:W-:Y:S01]  /*3110*/  PRMT R11, RZ, 0x7610, R11 ;  /* 0x00007610ff0b7816 */ /* 0x000fe2000000000b */
[----:B------:R-:W1:Y:S01]  /*3120*/  LDCU UR4, c[0x0][0x3a0] ;  /* 0x00007400ff0477ac */ /* 0x000e620008000800 */
[----:B------:R-:W-:Y:S02]  /*3130*/  PRMT R13, RZ, 0x7610, R13 ;  /* 0x00007610ff0d7816 */ /* 0x000fe4000000000d */
[----:B------:R-:W-:-:S02]  /*3140*/  PRMT R15, RZ, 0x7610, R15 ;  /* 0x00007610ff0f7816 */ /* 0x000fc4000000000f */
[----:B------:R-:W-:Y:S02]  /*3150*/  PRMT R17, RZ, 0x7610, R17 ;  /* 0x00007610ff117816 */ /* 0x000fe40000000011 */
[----:B------:R-:W-:Y:S02]  /*3160*/  PRMT R19, RZ, 0x7610, R19 ;  /* 0x00007610ff137816 */ /* 0x000fe40000000013 */
[----:B------:R-:W-:Y:S02]  /*3170*/  PRMT R4, RZ, 0x7610, R4 ;  /* 0x00007610ff047816 */ /* 0x000fe40000000004 */
[----:B------:R-:W-:Y:S02]  /*3180*/  PRMT R6, RZ, 0x7610, R6 ;  /* 0x00007610ff067816 */ /* 0x000fe40000000006 */
[----:B------:R-:W-:Y:S02]  /*3190*/  PRMT R8, RZ, 0x7610, R8 ;  /* 0x00007610ff087816 */ /* 0x000fe40000000008 */
[----:B------:R-:W-:-:S02]  /*31a0*/  PRMT R10, RZ, 0x7610, R10 ;  /* 0x00007610ff0a7816 */ /* 0x000fc4000000000a */
[----:B------:R-:W-:Y:S01]  /*31b0*/  PRMT R12, RZ, 0x7610, R12 ;  /* 0x00007610ff0c7816 */ /* 0x000fe2000000000c */
[----:B------:R-:W2:Y:S01]  /*31c0*/  @P5 LDG.E.U16 R5, desc[UR22][R106.64] ;  /* 0x000000166a055981 */ /* 0x000ea2000c1e1500 */
[----:B------:R-:W-:Y:S02]  /*31d0*/  PRMT R14, RZ, 0x7610, R14 ;  /* 0x00007610ff0e7816 */ /* 0x000fe4000000000e */
[----:B------:R-:W-:Y:S01]  /*31e0*/  PRMT R16, RZ, 0x7610, R16 ;  /* 0x00007610ff107816 */ /* 0x000fe20000000010 */
[----:B------:R-:W3:Y:S01]  /*31f0*/  @P5 LDG.E.U16 R7, desc[UR22][R102.64] ;  /* 0x0000001666075981 */ /* 0x000ee2000c1e1500 */
[----:B------:R-:W-:-:S03]  /*3200*/  PRMT R18, RZ, 0x7610, R18 ;  /* 0x00007610ff127816 */ /* 0x000fc60000000012 */
[----:B------:R-:W4:Y:S04]  /*3210*/  @P5 LDG.E.U16 R9, desc[UR22][R98.64] ;  /* 0x0000001662095981 */ /* 0x000f28000c1e1500 */
        /* <DEDUP_REMOVED lines=12> */
[----:B------:R-:W4:Y:S01]  /*32e0*/  @P5 LDG.E.U16 R18, desc[UR22][R76.64] ;  /* 0x000000164c125981 */ /* 0x000f22000c1e1500 */
[----:B------:R-:W-:-:S02]  /*32f0*/  SHF.R.S32.HI R40, RZ, 0x1f, R35 ;  /* 0x0000001fff287819 */ /* 0x000fc40000011423 */
[----:B------:R-:W-:Y:S02]  /*3300*/  SHF.R.S32.HI R39, RZ, 0x6, R38 ;  /* 0x00000006ff277819 */ /* 0x000fe40000011426 */
[----:B------:R-:W-:Y:S01]  /*3310*/  SHF.L.U64.HI R37, R35, 0x1, R40 ;  /* 0x0000000123257819 */ /* 0x000fe20000010228 */
[----:B------:R-:W-:Y:S01]  /*3320*/  IMAD.SHL.U32 R35, R56, 0x20, RZ ;  /* 0x0000002038237824 */ /* 0x000fe200078e00ff */
[----:B------:R-:W-:Y:S01]  /*3330*/  SGXT R39, R39, 0x1 ;  /* 0x000000012727781a */ /* 0x000fe20000000200 */
[----:B------:R-:W-:Y:S02]  /*3340*/  IMAD.SHL.U32 R38, R38, 0x2, RZ ;  /* 0x0000000226267824 */ /* 0x000fe400078e00ff */
[----:B------:R-:W-:Y:S01]  /*3350*/  IMAD.WIDE R36, R35, 0x2, R36 ;  /* 0x0000000223247825 */ /* 0x000fe200078e0224 */
[----:B------:R-:W-:Y:S02]  /*3360*/  LOP3.LUT R39, R39, 0x90, RZ, 0xc0, !PT ;  /* 0x0000009027277812 */ /* 0x000fe400078ec0ff */
[----:B------:R-:W-:-:S02]  /*3370*/  IADD3 R119, P0, PT, R36, UR16, RZ ;  /* 0x0000001024777c10 */ /* 0x000fc4000ff1e0ff */
[----:B------:R-:W-:Y:S02]  /*3380*/  LOP3.LUT R36, R39, 0x7e, R38, 0x78, !PT ;  /* 0x0000007e27247812 */ /* 0x000fe400078e7826 */
[----:B------:R-:W-:Y:S02]  /*3390*/  IADD3.X R120, PT, PT, R37, UR17, RZ, P0, !PT ;  /* 0x0000001125787c10 */ /* 0x000fe400087fe4ff */
[----:B------:R-:W-:Y:S01]  /*33a0*/  LOP3.LUT R37, R36, 0x20, RZ, 0x3c, !PT ;  /* 0x0000002024257812 */ /* 0x000fe200078e3cff */
[----:B-1----:R-:W-:-:S04]  /*33b0*/  UIADD3 UR5, UPT, UPT, UR4, 0x1f, URZ ;  /* 0x0000001f04057890 */ /* 0x002fc8000fffe0ff */
[----:B------:R-:W-:-:S04]  /*33c0*/  USHF.R.S32.HI UR4, URZ, 0x1f, UR5 ;  /* 0x0000001fff047899 */ /* 0x000fc80008011405 */
[----:B------:R-:W-:Y:S01]  /*33d0*/  ULEA.HI UR4, UR4, UR5, URZ, 0x5 ;  /* 0x0000000504047291 */ /* 0x000fe2000f8f28ff */
[----:B------:R-:W-:-:S03]  /*33e0*/  ISETP.NE.U32.AND P0, PT, RZ, UR9, PT ;  /* 0x00000009ff007c0c */ /* 0x000fc6000bf05070 */
[----:B------:R-:W-:Y:S01]  /*33f0*/  USHF.R.S32.HI UR4, URZ, 0x5, UR4 ;  /* 0x00000005ff047899 */ /* 0x000fe20008011404 */
[----:B------:R-:W-:-:S03]  /*3400*/  ISETP.LT.OR P3, PT, R33, 0x20, P0 ;  /* 0x000000202100780c */ /* 0x000fc60000761670 */
[----:B------:R-:W-:-:S04]  /*3410*/  UISETP.LT.AND UP0, UPT, UR4, 0x1, UPT ;  /* 0x000000010400788c */ /* 0x000fc8000bf01270 */
[----:B------:R-:W-:Y:S01]  /*3420*/  USEL UR4, UR4, 0x1, !UP0 ;  /* 0x0000000104047887 */ /* 0x000fe2000c000000 */
[----:B------:R-:W-:Y:S01]  /*3430*/  SHF.R.S32.HI R55, RZ, 0x1f, R56 ;  /* 0x0000001fff377819 */ /* 0x000fe20000011438 */
[C---:B------:R-:W-:Y:S02]  /*3440*/  IMAD R39, R56.reuse, 0xf, RZ ;  /* 0x0000000f38277824 */ /* 0x040fe400078e02ff */
[----:B------:R-:W-:Y:S01]  /*3450*/  UIADD3 UR9, UPT, UPT, UR4, -0x1, URZ ;  /* 0xffffffff04097890 */ /* 0x000fe2000fffe0ff */
[C---:B------:R-:W-:Y:S02]  /*3460*/  IMAD.SHL.U32 R40, R56.reuse, 0x10, RZ ;  /* 0x0000001038287824 */ /* 0x040fe400078e00ff */
[C---:B------:R-:W-:Y:S02]  /*3470*/  IMAD R41, R56.reuse, 0x11, RZ ;  /* 0x0000001138297824 */ /* 0x040fe400078e02ff */
[C---:B------:R-:W-:Y:S02]  /*3480*/  IMAD R42, R56.reuse, 0x12, RZ ;  /* 0x00000012382a7824 */ /* 0x040fe400078e02ff */
[----:B------:R-:W-:-:S02]  /*3490*/  IMAD R43, R56, 0x13, RZ ;  /* 0x00000013382b7824 */ /* 0x000fc400078e02ff */
[C---:B------:R-:W-:Y:S02]  /*34a0*/  IMAD R44, R56.reuse, 0x14, RZ ;  /* 0x00000014382c7824 */ /* 0x040fe400078e02ff */
[C---:B------:R-:W-:Y:S02]  /*34b0*/  IMAD R45, R56.reuse, 0x15, RZ ;  /* 0x00000015382d7824 */ /* 0x040fe400078e02ff */
[C---:B------:R-:W-:Y:S02]  /*34c0*/  IMAD R46, R56.reuse, 0x16, RZ ;  /* 0x00000016382e7824 */ /* 0x040fe400078e02ff */
[C---:B------:R-:W-:Y:S02]  /*34d0*/  IMAD R47, R56.reuse, 0x17, RZ ;  /* 0x00000017382f7824 */ /* 0x040fe400078e02ff */
[C---:B------:R-:W-:Y:S02]  /*34e0*/  IMAD R48, R56.reuse, 0x18, RZ ;  /* 0x0000001838307824 */ /* 0x040fe400078e02ff */
[----:B------:R-:W-:-:S02]  /*34f0*/  IMAD R49, R56, 0x19, RZ ;  /* 0x0000001938317824 */ /* 0x000fc400078e02ff */
[C---:B------:R-:W-:Y:S02]  /*3500*/  IMAD R50, R56.reuse, 0x1a, RZ ;  /* 0x0000001a38327824 */ /* 0x040fe400078e02ff */
[C---:B------:R-:W-:Y:S02]  /*3510*/  IMAD R51, R56.reuse, 0x1b, RZ ;  /* 0x0000001b38337824 */ /* 0x040fe400078e02ff */
[C---:B------:R-:W-:Y:S02]  /*3520*/  IMAD R52, R56.reuse, 0x1c, RZ ;  /* 0x0000001c38347824 */ /* 0x040fe400078e02ff */
[C---:B------:R-:W-:Y:S01]  /*3530*/  IMAD R53, R56.reuse, 0x1d, RZ ;  /* 0x0000001d38357824 */ /* 0x040fe200078e02ff */
[----:B------:R-:W-:Y:S02]  /*3540*/  UISETP.NE.U32.AND UP0, UPT, UR9, URZ, UPT ;  /* 0x000000ff0900728c */ /* 0x000fe4000bf05070 */
[----:B------:R-:W-:Y:S01]  /*3550*/  UIADD3 UR13, UPT, UPT, UR10, 0x40, URZ ;  /* 0x000000400a0d7890 */ /* 0x000fe2000fffe0ff */
[----:B------:R-:W-:Y:S01]  /*3560*/  IMAD.SHL.U32 R38, R57, 0x20, RZ ;  /* 0x0000002039267824 */ /* 0x000fe200078e00ff */
[C---:B------:R-:W-:Y:S01]  /*3570*/  SHF.L.U64.HI R55, R56.reuse, 0x1, R55 ;  /* 0x0000000138377819 */ /* 0x040fe20000010237 */
[C---:B------:R-:W-:Y:S01]  /*3580*/  IMAD R54, R56.reuse, 0x1e, RZ ;  /* 0x0000001e38367824 */ /* 0x040fe200078e02ff */
[----:B------:R-:W-:Y:S01]  /*3590*/  SHF.R.S32.HI R57, RZ, 0x1f, R20 ;  /* 0x0000001fff397819 */ /* 0x000fe20000011414 */
[----:B------:R-:W-:Y:S01]  /*35a0*/  IMAD R56, R56, 0x1f, RZ ;  /* 0x0000001f38387824 */ /* 0x000fe200078e02ff */
[----:B------:R-:W-:-:S02]  /*35b0*/  SHF.R.S32.HI R60, RZ, 0x1f, R25 ;  /* 0x0000001fff3c7819 */ /* 0x000fc40000011419 */
[----:B------:R-:W-:Y:S02]  /*35c0*/  SHF.R.S32.HI R62, RZ, 0x1f, R31 ;  /* 0x0000001fff3e7819 */ /* 0x000fe4000001141f */
[----:B------:R-:W-:Y:S02]  /*35d0*/  SHF.R.S32.HI R65, RZ, 0x1f, R24 ;  /* 0x0000001fff417819 */ /* 0x000fe40000011418 */
[----:B------:R-:W-:Y:S02]  /*35e0*/  SHF.R.S32.HI R69, RZ, 0x1f, R30 ;  /* 0x0000001fff457819 */ /* 0x000fe4000001141e */
[----:B------:R-:W-:Y:S02]  /*35f0*/  SHF.R.S32.HI R70, RZ, 0x1f, R39 ;  /* 0x0000001fff467819 */ /* 0x000fe40000011427 */
[----:B------:R-:W-:Y:S02]  /*3600*/  SHF.R.S32.HI R71, RZ, 0x1f, R40 ;  /* 0x0000001fff477819 */ /* 0x000fe40000011428 */
        /* <DEDUP_REMOVED lines=12> */
[----:B------:R-:W-:Y:S01]  /*36d0*/  SHF.R.S32.HI R116, RZ, 0x1f, R53 ;  /* 0x0000001fff747819 */ /* 0x000fe20000011435 */
[----:B--2---:R1:W-:Y:S04]  /*36e0*/  STS.U16 [R36+UR11], R5 ;  /* 0x0000000524007988 */ /* 0x0043e8000800040b */
[----:B---3--:R-:W-:Y:S04]  /*36f0*/  STS.U16 [R36+UR11+0x200], R7 ;  /* 0x0002000724007988 */ /* 0x008fe8000800040b */
[----:B----4-:R-:W-:Y:S04]  /*3700*/  STS.U16 [R36+UR11+0x400], R9 ;  /* 0x0004000924007988 */ /* 0x010fe8000800040b */
[----:B------:R-:W-:Y:S04]  /*3710*/  STS.U16 [R36+UR11+0x600], R11 ;  /* 0x0006000b24007988 */ /* 0x000fe8000800040b */
[----:B------:R-:W-:Y:S04]  /*3720*/  STS.U16 [R36+UR11+0x800], R13 ;  /* 0x0008000d24007988 */ /* 0x000fe8000800040b */
[----:B------:R-:W-:Y:S04]  /*3730*/  STS.U16 [R36+UR11+0xa00], R15 ;  /* 0x000a000f24007988 */ /* 0x000fe8000800040b */
[----:B------:R-:W-:Y:S04]  /*3740*/  STS.U16 [R36+UR11+0xc00], R17 ;  /* 0x000c001124007988 */ /* 0x000fe8000800040b */
[----:B------:R-:W-:Y:S04]  /*3750*/  STS.U16 [R36+UR11+0xe00], R19 ;  /* 0x000e001324007988 */ /* 0x000fe8000800040b */
[----:B------:R2:W-:Y:S04]  /*3760*/  STS.U16 [R37+UR11+0x100], R4 ;  /* 0x0001000425007988 */ /* 0x0005e8000800040b */
[----:B------:R3:W-:Y:S04]  /*3770*/  STS.U16 [R37+UR11+0x300], R6 ;  /* 0x0003000625007988 */ /* 0x0007e8000800040b */
[----:B------:R4:W-:Y:S04]  /*3780*/  STS.U16 [R37+UR11+0x500], R8 ;  /* 0x0005000825007988 */ /* 0x0009e8000800040b */
[----:B------:R0:W-:Y:S04]  /*3790*/  STS.U16 [R37+UR11+0x700], R10 ;  /* 0x0007000a25007988 */ /* 0x0001e8000800040b */
[----:B------:R0:W-:Y:S04]  /*37a0*/  STS.U16 [R37+UR11+0x900], R12 ;  /* 0x0009000c25007988 */ /* 0x0001e8000800040b */
[----:B------:R0:W-:Y:S04]  /*37b0*/  STS.U16 [R37+UR11+0xb00], R14 ;  /* 0x000b000e25007988 */ /* 0x0001e8000800040b */
[----:B------:R0:W-:Y:S04]  /*37c0*/  STS.U16 [R37+UR11+0xd00], R16 ;  /* 0x000d001025007988 */ /* 0x0001e8000800040b */
[----:B------:R0:W-:Y:S01]  /*37d0*/  STS.U16 [R37+UR11+0xf00], R18 ;  /* 0x000f001225007988 */ /* 0x0001e2000800040b */
[----:B------:R1:W-:Y:S06]  /*37e0*/  MEMBAR.ALL.CTA ;  /* 0x0000000000007992 */ /* 0x0003ec0000008000 */
[----:B-1----:R-:W1:Y:S01]  /*37f0*/  FENCE.VIEW.ASYNC.S ;  /* 0x00000000000073c6 */ /* 0x002e620000000000 */
[----:B------:R-:W-:-:S02]  /*3800*/  SHF.R.S32.HI R5, RZ, 0x1f, R28 ;  /* 0x0000001fff057819 */ /* 0x000fc4000001141c */
[----:B--2---:R-:W-:Y:S02]  /*3810*/  SHF.R.S32.HI R4, RZ, 0x1f, R21 ;  /* 0x0000001fff047819 */ /* 0x004fe40000011415 */
[----:B---3--:R-:W-:Y:S02]  /*3820*/  SHF.R.S32.HI R6, RZ, 0x1f, R27 ;  /* 0x0000001fff067819 */ /* 0x008fe4000001141b */
[----:B----4-:R-:W-:Y:S02]  /*3830*/  SHF.R.S32.HI R8, RZ, 0x1f, R23 ;  /* 0x0000001fff087819 */ /* 0x010fe40000011417 */
[----:B------:R-:W-:Y:S02]  /*3840*/  SHF.R.S32.HI R7, RZ, 0x1f, R22 ;  /* 0x0000001fff077819 */ /* 0x000fe40000011416 */
[----:B------:R-:W-:Y:S02]  /*3850*/  SHF.R.S32.HI R9, RZ, 0x1f, R26 ;  /* 0x0000001fff097819 */ /* 0x000fe4000001141a */
[----:B0-----:R-:W-:-:S02]  /*3860*/  SHF.R.S32.HI R10, RZ, 0x1f, R29 ;  /* 0x0000001fff0a7819 */ /* 0x001fc4000001141d */
[----:B------:R-:W-:Y:S01]  /*3870*/  SHF.R.S32.HI R11, RZ, 0x1f, R32 ;  /* 0x0000001fff0b7819 */ /* 0x000fe20000011420 */
[----:B-1----:R-:W-:Y:S06]  /*3880*/  BAR.SYNC.DEFER_BLOCKING 0x0 ;  /* 0x0000000000007b1d */ /* 0x002fec0000010000 */
[----:B------:R-:W-:Y:S05]  /*3890*/  @P3 BRA `(.L_x_7) ;  /* 0x00000000004c3947 */ /* 0x000fea0003800000 */
[----:B------:R-:W-:Y:S01]  /*38a0*/  USHF.R.U32.HI UR6, URZ, 0x4, UR11 ;  /* 0x00000004ff067899 */ /* 0x000fe2000801160b */
[----:B------:R-:W-:Y:S01]  /*38b0*/  UMOV UR14, 0xfffffffe ;  /* 0xfffffffe000e7882 */ /* 0x000fe20000000000 */
[----:B------:R-:W-:Y:S02]  /*38c0*/  UMOV UR15, 0x7fffbfdf ;  /* 0x7fffbfdf000f7882 */ /* 0x000fe40000000000 */
[----:B------:R-:W-:Y:S01]  /*38d0*/  USGXT.U32 UR6, UR6, 0xe ;  /* 0x0000000e0606789a */ /* 0x000fe20008000000 */
[----:B------:R-:W-:Y:S01]  /*38e0*/  UMOV UR7, URZ ;  /* 0x000000ff00077c82 */ /* 0x000fe20008000000 */
[----:B------:R-:W-:Y:S02]  /*38f0*/  UIADD3 UR16, UPT, UPT, UR10, 0x48, URZ ;  /* 0x000000480a107890 */ /* 0x000fe4000fffe0ff */
[----:B------:R-:W-:Y:S01]  /*3900*/  UIADD3.64 UR14, UPT, UPT, UR6, -UR14, URZ ;  /* 0x8000000e060e7297 */ /* 0x000fe2000fffe0ff */
[----:B------:R-:W-:Y:S01]  /*3910*/  UMOV UR18, 0x0 ;  /* 0x0000000000127882 */ /* 0x000fe20000000000 */
[----:B------:R-:W-:Y:S01]  /*3920*/  UMOV UR19, 0x8100010 ;  /* 0x0810001000137882 */ /* 0x000fe20000000000 */
[----:B------:R-:W-:Y:S01]  /*3930*/  UMOV UR4, UR8 ;  /* 0x0000000800047c82 */ /* 0x000fe20008000000 */
[----:B------:R-:W-:Y:S01]  /*3940*/  UMOV UR5, URZ ;  /* 0x000000ff00057c82 */ /* 0x000fe20008000000 */
[----:B------:R-:W-:Y:S01]  /*3950*/  UMOV UR7, 0x80004020 ;  /* 0x8000402000077882 */ /* 0x000fe20000000000 */
[----:B------:R-:W-:Y:S01]  /*3960*/  UMOV UR20, 0x0 ;  /* 0x0000000000147882 */ /* 0x000fe20000000000 */
[----:B------:R-:W-:Y:S01]  /*3970*/  UMOV UR21, 0x8100010 ;  /* 0x0810001000157882 */ /* 0x000fe20000000000 */
[----:B------:R-:W-:Y:S01]  /*3980*/  UMOV UR4, UR4 ;  /* 0x0000000400047c82 */ /* 0x000fe20008000000 */
[----:B------:R0:W-:Y:S01]  /*3990*/  UTCHMMA tmem[UR13], gdesc[UR6], tmem[UR10], tmem[UR18], idesc[UR19], !UPT ;  /* 0x00ff12060d0079ea */ /* 0x0001e2000f80000a */
[----:B------:R0:W-:Y:S01]  /*39a0*/  UTCHMMA tmem[UR16], gdesc[UR14], tmem[UR10], tmem[UR20], idesc[UR21], UPT ;  /* 0x00ff140e100079ea */ /* 0x0001e2000b80000a */
[----:B------:R0:W-:Y:S01]  /*39b0*/  UTCBAR [UR4], URZ ;  /* 0x000000ff040073e9 */ /* 0x0001e200080000ff */
[----:B------:R-:W-:Y:S01]  /*39c0*/  NOP ;  /* 0x0000000000007918 */ /* 0x000fe20000000000 */
.L_x_7:
[----:B------:R-:W-:Y:S01]  /*39d0*/  SHF.R.S32.HI R117, RZ, 0x1f, R54 ;  /* 0x0000001fff757819 */ /* 0x000fe20000011436 */
[----:B0-----:R-:W-:Y:S01]  /*39e0*/  UMOV UR4, URZ ;  /* 0x000000ff00047c82 */ /* 0x001fe20008000000 */
[----:B------:R-:W-:Y:S01]  /*39f0*/  SHF.R.S32.HI R13, RZ, 0x1f, R56 ;  /* 0x0000001fff0d7819 */ /* 0x000fe20000011438 */
[----:B------:R-:W-:Y:S06]  /*3a00*/  BRA.U !UP0, `(.L_x_8) ;  /* 0x0000001508107547 */ /* 0x000fec000b800000 */
[----:B------:R-:W-:Y:S01]  /*3a10*/  UIADD3 UR5, UPT, UPT, UR11, 0x1000, URZ ;  /* 0x000010000b057890 */ /* 0x000fe2000fffe0ff */
[----:B------:R-:W-:Y:S01]  /*3a20*/  SHF.L.U64.HI R57, R20, 0x1, R57 ;  /* 0x0000000114397819 */ /* 0x000fe20000010239 */
[----:B------:R-:W-:Y:S01]  /*3a30*/  UMOV UR14, 0xfffffffe ;  /* 0xfffffffe000e7882 */ /* 0x000fe20000000000 */
[----:B------:R-:W-:Y:S01]  /*3a40*/  SHF.L.U64.HI R58, R28, 0x1, R5 ;  /* 0x000000011c3a7819 */ /* 0x000fe20000010205 */
[----:B------:R-:W-:Y:S01]  /*3a50*/  USHF.R.U32.HI UR5, URZ, 0x4, UR5 ;  /* 0x00000004ff057899 */ /* 0x000fe20008011605 */
[----:B------:R-:W-:Y:S01]  /*3a60*/  SHF.L.U64.HI R59, R21, 0x1, R4 ;  /* 0x00000001153b7819 */ /* 0x000fe20000010204 */
[----:B------:R-:W-:Y:S01]  /*3a70*/  UMOV UR15, 0x7fffbfdf ;  /* 0x7fffbfdf000f7882 */ /* 0x000fe20000000000 */
[----:B------:R-:W-:Y:S01]  /*3a80*/  SHF.L.U64.HI R60, R25, 0x1, R60 ;  /* 0x00000001193c7819 */ /* 0x000fe2000001023c */
[----:B------:R-:W-:Y:S01]  /*3a90*/  USGXT.U32 UR6, UR5, 0xe ;  /* 0x0000000e0506789a */ /* 0x000fe20008000000 */
[----:B------:R-:W-:Y:S01]  /*3aa0*/  SHF.L.U64.HI R61, R27, 0x1, R6 ;  /* 0x000000011b3d7819 */ /* 0x000fe20000010206 */
[----:B------:R-:W-:Y:S01]  /*3ab0*/  UMOV UR7, URZ ;  /* 0x000000ff00077c82 */ /* 0x000fe20008000000 */
[----:B------:R-:W-:Y:S01]  /*3ac0*/  SHF.L.U64.HI R62, R31, 0x1, R62 ;  /* 0x000000011f3e7819 */ /* 0x000fe2000001023e */
[----:B------:R-:W-:Y:S01]  /*3ad0*/  UIADD3.64 UR14, UPT, UPT, UR6, -UR14, URZ ;  /* 0x8000000e060e7297 */ /* 0x000fe2000fffe0ff */
[----:B------:R-:W-:Y:S01]  /*3ae0*/  SHF.L.U64.HI R63, R23, 0x1, R8 ;  /* 0x00000001173f7819 */ /* 0x000fe20000010208 */
[----:B------:R-:W-:Y:S01]  /*3af0*/  UMOV UR20, UR9 ;  /* 0x0000000900147c82 */ /* 0x000fe20008000000 */
[----:B------:R-:W-:Y:S01]  /*3b00*/  SHF.L.U64.HI R64, R22, 0x1, R7 ;  /* 0x0000000116407819 */ /* 0x000fe20000010207 */
[----:B------:R-:W-:Y:S01]  /*3b10*/  UMOV UR21, 0x1 ;  /* 0x0000000100157882 */ /* 0x000fe20000000000 */
[----:B------:R-:W-:Y:S01]  /*3b20*/  SHF.L.U64.HI R65, R24, 0x1, R65 ;  /* 0x0000000118417819 */ /* 0x000fe20000010241 */
[----:B------:R-:W-:Y:S01]  /*3b30*/  UMOV UR5, URZ ;  /* 0x000000ff00057c82 */ /* 0x000fe20008000000 */
[----:B------:R-:W-:-:S02]  /*3b40*/  SHF.L.U64.HI R66, R26, 0x1, R9 ;  /* 0x000000011a427819 */ /* 0x000fc40000010209 */
[----:B------:R-:W-:Y:S02]  /*3b50*/  SHF.L.U64.HI R67, R29, 0x1, R10 ;  /* 0x000000011d437819 */ /* 0x000fe4000001020a */
[----:B------:R-:W-:Y:S02]  /*3b60*/  SHF.L.U64.HI R68, R32, 0x1, R11 ;  /* 0x0000000120447819 */ /* 0x000fe4000001020b */
[----:B------:R-:W-:Y:S02]  /*3b70*/  SHF.L.U64.HI R69, R30, 0x1, R69 ;  /* 0x000000011e457819 */ /* 0x000fe40000010245 */
[----:B------:R-:W-:Y:S02]  /*3b80*/  SHF.L.U64.HI R70, R39, 0x1, R70 ;  /* 0x0000000127467819 */ /* 0x000fe40000010246 */
[----:B------:R-:W-:Y:S02]  /*3b90*/  SHF.L.U64.HI R71, R40, 0x1, R71 ;  /* 0x0000000128477819 */ /* 0x000fe40000010247 */
        /* <DEDUP_REMOVED lines=14> */
[----:B------:R-:W-:-:S07]  /*3c80*/  SHF.L.U64.HI R118, R56, 0x1, R13 ;  /* 0x0000000138767819 */ /* 0x000fce000001020d */
.L_x_11:
[C---:B------:R-:W-:Y:S02]  /*3c90*/  ISETP.GT.AND P5, PT, R3.reuse, 0x2, PT ;  /* 0x000000020300780c */ /* 0x040fe40003fa4270 */
[C---:B------:R-:W-:Y:S02]  /*3ca0*/  ISETP.GT.AND P4, PT, R3.reuse, 0x3, PT ;  /* 0x000000030300780c */ /* 0x040fe40003f84270 */
[-C--:B------:R-:W-:Y:S02]  /*3cb0*/  LEA R6, P3, R20, R119.reuse, 0x1 ;  /* 0x0000007714067211 */ /* 0x080fe400078608ff */
[----:B------:R-:W-:Y:S02]  /*3cc0*/  LEA R8, P6, R28, R119, 0x1 ;  /* 0x000000771c087211 */ /* 0x000fe400078c08ff */
[----:B------:R-:W-:Y:S01]  /*3cd0*/  PRMT R124, RZ, 0x7610, R124 ;  /* 0x00007610ff7c7816 */ /* 0x000fe2000000007c */
[C---:B------:R-:W-:Y:S01]  /*3ce0*/  IMAD.X R7, R120.reuse, 0x1, R57, P3 ;  /* 0x0000000178077824 */ /* 0x040fe200018e0639 */
[----:B------:R-:W-:Y:S01]  /*3cf0*/  PRMT R123, RZ, 0x7610, R123 ;  /* 0x00007610ff7b7816 */ /* 0x000fe2000000007b */
[----:B------:R-:W-:Y:S01]  /*3d00*/  IMAD.X R9, R120, 0x1, R58, P6 ;  /* 0x0000000178097824 */ /* 0x000fe200030e063a */
[----:B------:R-:W-:-:S02]  /*3d10*/  ISETP.GT.AND P3, PT, R3, 0x4, PT ;  /* 0x000000040300780c */ /* 0x000fc40003f64270 */
[----:B------:R-:W-:Y:S01]  /*3d20*/  ISETP.GT.AND P6, PT, R3, 0x5, PT ;  /* 0x000000050300780c */ /* 0x000fe20003fc4270 */
[----:B------:R0:W2:Y:S01]  /*3d30*/  @P5 LDG.E.U16 R124, desc[UR22][R6.64] ;  /* 0x00000016067c5981 */ /* 0x0000a2000c1e1500 */
[----:B------:R-:W-:-:S03]  /*3d40*/  LEA R10, P5, R21, R119, 0x1 ;  /* 0x00000077150a7211 */ /* 0x000fc600078a08ff */
[----:B------:R1:W2:Y:S01]  /*3d50*/  @P4 LDG.E.U16 R123, desc[UR22][R8.64] ;  /* 0x00000016087b4981 */ /* 0x0002a2000c1e1500 */
[----:B------:R-:W-:Y:S01]  /*3d60*/  LEA R4, P4, R25, R119, 0x1 ;  /* 0x0000007719047211 */ /* 0x000fe200078808ff */
[C---:B------:R-:W-:Y:S01]  /*3d70*/  IMAD.X R11, R120.reuse, 0x1, R59, P5 ;  /* 0x00000001780b7824 */ /* 0x040fe200028e063b */
[----:B------:R-:W-:Y:S02]  /*3d80*/  PRMT R121, RZ, 0x7610, R121 ;  /* 0x00007610ff797816 */ /* 0x000fe40000000079 */
[----:B------:R-:W-:Y:S01]  /*3d90*/  PRMT R122, RZ, 0x7610, R122 ;  /* 0x00007610ff7a7816 */ /* 0x000fe2000000007a */
[----:B------:R-:W-:Y:S01]  /*3da0*/  IMAD.X R5, R120, 0x1, R60, P4 ;  /* 0x0000000178057824 */ /* 0x000fe200020e063c */
[C---:B------:R-:W-:Y:S02]  /*3db0*/  ISETP.GT.AND P5, PT, R3.reuse, 0x6, PT ;  /* 0x000000060300780c */ /* 0x040fe40003fa4270 */
[----:B------:R3:W4:Y:S01]  /*3dc0*/  @P3 LDG.E.U16 R121, desc[UR22][R10.64] ;  /* 0x000000160a793981 */ /* 0x000722000c1e1500 */
[----:B------:R-:W-:-:S02]  /*3dd0*/  ISETP.GT.AND P4, PT, R3, 0x7, PT ;  /* 0x000000070300780c */ /* 0x000fc40003f84270 */
[-C--:B0-----:R-:W-:Y:S01]  /*3de0*/  LEA R6, P3, R27, R119.reuse, 0x1 ;  /* 0x000000771b067211 */ /* 0x081fe200078608ff */
[----:B------:R0:W4:Y:S01]  /*3df0*/  @P6 LDG.E.U16 R122, desc[UR22][R4.64] ;  /* 0x00000016047a6981 */ /* 0x000122000c1e1500 */
[----:B-1----:R-:W-:Y:S02]  /*3e00*/  LEA R8, P6, R31, R119, 0x1 ;  /* 0x000000771f087211 */ /* 0x002fe400078c08ff */
[----:B------:R-:W-:Y:S01]  /*3e10*/  PRMT R19, RZ, 0x7610, R19 ;  /* 0x00007610ff137816 */ /* 0x000fe20000000013 */
[C---:B------:R-:W-:Y:S01]  /*3e20*/  IMAD.X R7, R120.reuse, 0x1, R61, P3 ;  /* 0x0000000178077824 */ /* 0x040fe200018e063d */
[----:B------:R-:W-:Y:S01]  /*3e30*/  PRMT R18, RZ, 0x7610, R18 ;  /* 0x00007610ff127816 */ /* 0x000fe20000000012 */
[----:B------:R-:W-:Y:S01]  /*3e40*/  IMAD.X R9, R120, 0x1, R62, P6 ;  /* 0x0000000178097824 */ /* 0x000fe200030e063e */
[C---:B------:R-:W-:Y:S02]  /*3e50*/  ISETP.GT.AND P3, PT, R3.reuse, 0x8, PT ;  /* 0x000000080300780c */ /* 0x040fe40003f64270 */
[----:B------:R1:W5:Y:S01]  /*3e60*/  @P5 LDG.E.U16 R19, desc[UR22][R6.64] ;  /* 0x0000001606135981 */ /* 0x000362000c1e1500 */
[----:B------:R-:W-:-:S02]  /*3e70*/  ISETP.GT.AND P6, PT, R3, 0x9, PT ;  /* 0x000000090300780c */ /* 0x000fc40003fc4270 */
[-C--:B---3--:R-:W-:Y:S01]  /*3e80*/  LEA R10, P5, R23, R119.reuse, 0x1 ;  /* 0x00000077170a7211 */ /* 0x088fe200078a08ff */
[----:B------:R3:W5:Y:S01]  /*3e90*/  @P4 LDG.E.U16 R18, desc[UR22][R8.64] ;  /* 0x0000001608124981 */ /* 0x000762000c1e1500 */
[----:B0-----:R-:W-:Y:S02]  /*3ea0*/  LEA R4, P4, R22, R119, 0x1 ;  /* 0x0000007716047211 */ /* 0x001fe400078808ff */
[----:B------:R-:W-:Y:S01]  /*3eb0*/  PRMT R15, RZ, 0x7610, R15 ;  /* 0x00007610ff0f7816 */ /* 0x000fe2000000000f */
[C---:B------:R-:W-:Y:S01]  /*3ec0*/  IMAD.X R11, R120.reuse, 0x1, R63, P5 ;  /* 0x00000001780b7824 */ /* 0x040fe200028e063f */
[----:B------:R-:W-:Y:S01]  /*3ed0*/  PRMT R14, RZ, 0x7610, R14 ;  /* 0x00007610ff0e7816 */ /* 0x000fe2000000000e */
[----:B------:R-:W-:Y:S01]  /*3ee0*/  IMAD.X R5, R120, 0x1, R64, P4 ;  /* 0x0000000178057824 */ /* 0x000fe200020e0640 */
[C---:B------:R-:W-:Y:S02]  /*3ef0*/  ISETP.GT.AND P5, PT, R3.reuse, 0xa, PT ;  /* 0x0000000a0300780c */ /* 0x040fe40003fa4270 */
[----:B------:R0:W5:Y:S01]  /*3f00*/  @P3 LDG.E.U16 R15, desc[UR22][R10.64] ;  /* 0x000000160a0f3981 */ /* 0x000162000c1e1500 */
[----:B------:R-:W-:-:S02]  /*3f10*/  ISETP.GT.AND P4, PT, R3, 0xb, PT ;  /* 0x0000000b0300780c */ /* 0x000fc40003f84270 */
[-C--:B-1----:R-:W-:Y:S01]  /*3f20*/  LEA R6, P3, R24, R119.reuse, 0x1 ;  /* 0x0000007718067211 */ /* 0x082fe200078608ff */
[----:B------:R1:W5:Y:S01]  /*3f30*/  @P6 LDG.E.U16 R14, desc[UR22][R4.64] ;  /* 0x00000016040e6981 */ /* 0x000362000c1e1500 */
[----:B---3--:R-:W-:Y:S02]  /*3f40*/  LEA R8, P6, R26, R119, 0x1 ;  /* 0x000000771a087211 */ /* 0x008fe400078c08ff */
[----:B------:R-:W-:Y:S01]  /*3f50*/  PRMT R17, RZ, 0x7610, R17 ;  /* 0x00007610ff117816 */ /* 0x000fe20000000011 */
[C---:B------:R-:W-:Y:S01]  /*3f60*/  IMAD.X R7, R120.reuse, 0x1, R65, P3 ;  /* 0x0000000178077824 */ /* 0x040fe200018e0641 */
[----:B------:R-:W-:Y:S01]  /*3f70*/  PRMT R16, RZ, 0x7610, R16 ;  /* 0x00007610ff107816 */ /* 0x000fe20000000010 */
[----:B------:R-:W-:Y:S01]  /*3f80*/  IMAD.X R9, R120, 0x1, R66, P6 ;  /* 0x0000000178097824 */ /* 0x000fe200030e0642 */
[C---:B------:R-:W-:Y:S02]  /*3f90*/  ISETP.GT.AND P3, PT, R3.reuse, 0xc, PT ;  /* 0x0000000c0300780c */ /* 0x040fe40003f64270 */
[----:B------:R3:W5:Y:S01]  /*3fa0*/  @P5 LDG.E.U16 R17, desc[UR22][R6.64] ;  /* 0x0000001606115981 */ /* 0x000762000c1e1500 */
[----:B------:R-:W-:-:S02]  /*3fb0*/  ISETP.GT.AND P6, PT, R3, 0xd, PT ;  /* 0x0000000d0300780c */ /* 0x000fc40003fc4270 */
[-C--:B0-----:R-:W-:Y:S01]  /*3fc0*/  LEA R10, P5, R29, R119.reuse, 0x1 ;  /* 0x000000771d0a7211 */ /* 0x081fe200078a08ff */
[----:B------:R0:W5:Y:S01]  /*3fd0*/  @P4 LDG.E.U16 R16, desc[UR22][R8.64] ;  /* 0x0000001608104981 */ /* 0x000162000c1e1500 */
        /* <DEDUP_REMOVED lines=20> */
[-C--:B---3--:R-:W-:Y:S02]  /*4120*/  LEA R4, P3, R41, R119.reuse, 0x1 ;  /* 0x0000007729047211 */ /* 0x088fe400078608ff */
[----:B------:R-:W-:Y:S01]  /*4130*/  PRMT R130, RZ, 0x7610, R130 ;  /* 0x00007610ff827816 */ /* 0x000fe20000000082 */
[C---:B------:R-:W-:Y:S01]  /*4140*/  IMAD.X R11, R120.reuse, 0x1, R71, P6 ;  /* 0x00000001780b7824 */ /* 0x040fe200030e0647 */
[----:B------:R-:W-:Y:S01]  /*4150*/  PRMT R129, RZ, 0x7610, R129 ;  /* 0x00007610ff817816 */ /* 0x000fe20000000081 */
[----:B------:R-:W-:Y:S01]  /*4160*/  IMAD.X R5, R120, 0x1, R72, P3 ;  /* 0x0000000178057824 */ /* 0x000fe200018e0648 */
[C---:B------:R-:W-:Y:S02]  /*4170*/  ISETP.GT.AND P6, PT, R3.reuse, 0x12, PT ;  /* 0x000000120300780c */ /* 0x040fe40003fc4270 */
[----:B------:R-:W-:Y:S01]  /*4180*/  ISETP.GT.AND P3, PT, R3, 0x13, PT ;  /* 0x000000130300780c */ /* 0x000fe20003f64270 */
[----:B------:R3:W5:Y:S01]  /*4190*/  @P4 LDG.E.U16 R130, desc[UR22][R10.64] ;  /* 0x000000160a824981 */ /* 0x000762000c1e1500 */
[----:B0-----:R-:W-:-:S03]  /*41a0*/  LEA R6, P4, R42, R119, 0x1 ;  /* 0x000000772a067211 */ /* 0x001fc600078808ff */
[----:B------:R0:W5:Y:S01]  /*41b0*/  @P5 LDG.E.U16 R129, desc[UR22][R4.64] ;  /* 0x0000001604815981 */ /* 0x000162000c1e1500 */
[-C--:B-1----:R-:W-:Y:S01]  /*41c0*/  LEA R8, P5, R43, R119.reuse, 0x1 ;  /* 0x000000772b087211 */ /* 0x082fe200078a08ff */
[C---:B------:R-:W-:Y:S01]  /*41d0*/  IMAD.X R7, R120.reuse, 0x1, R73, P4 ;  /* 0x0000000178077824 */ /* 0x040fe200020e0649 */
[----:B------:R-:W-:Y:S02]  /*41e0*/  PRMT R132, RZ, 0x7610, R132 ;  /* 0x00007610ff847816 */ /* 0x000fe40000000084 */
[----:B------:R-:W-:Y:S01]  /*41f0*/  PRMT R131, RZ, 0x7610, R131 ;  /* 0x00007610ff837816 */ /* 0x000fe20000000083 */
[----:B------:R-:W-:Y:S01]  /*4200*/  IMAD.X R9, R120, 0x1, R74, P5 ;  /* 0x0000000178097824 */ /* 0x000fe200028e064a */
[C---:B------:R-:W-:Y:S02]  /*4210*/  ISETP.GT.AND P4, PT, R3.reuse, 0x14, PT ;  /* 0x000000140300780c */ /* 0x040fe40003f84270 */
[----:B------:R-:W-:Y:S01]  /*4220*/  ISETP.GT.AND P5, PT, R3, 0x15, PT ;  /* 0x000000150300780c */ /* 0x000fe20003fa4270 */
[----:B------:R1:W5:Y:S01]  /*4230*/  @P6 LDG.E.U16 R132, desc[UR22][R6.64] ;  /* 0x0000001606846981 */ /* 0x000362000c1e1500 */
[----:B---3--:R-:W-:-:S03]  /*4240*/  LEA R10, P6, R44, R119, 0x1 ;  /* 0x000000772c0a7211 */ /* 0x008fc600078c08ff */
[----:B------:R3:W5:Y:S01]  /*4250*/  @P3 LDG.E.U16 R131, desc[UR22][R8.64] ;  /* 0x0000001608833981 */ /* 0x000762000c1e1500 */
[-C--:B0-----:R-:W-:Y:S01]  /*4260*/  LEA R4, P3, R45, R119.reuse, 0x1 ;  /* 0x000000772d047211 */ /* 0x081fe200078608ff */
[C---:B------:R-:W-:Y:S01]  /*4270*/  IMAD.X R11, R120.reuse, 0x1, R75, P6 ;  /* 0x00000001780b7824 */ /* 0x040fe200030e064b */
[----:B------:R-:W-:Y:S02]  /*4280*/  PRMT R134, RZ, 0x7610, R134 ;  /* 0x00007610ff867816 */ /* 0x000fe40000000086 */
[----:B------:R-:W-:Y:S01]  /*4290*/  PRMT R133, RZ, 0x7610, R133 ;  /* 0x00007610ff857816 */ /* 0x000fe20000000085 */
[----:B------:R-:W-:Y:S01]  /*42a0*/  IMAD.X R5, R120, 0x1, R108, P3 ;  /* 0x0000000178057824 */ /* 0x000fe200018e066c */
[C---:B------:R-:W-:Y:S02]  /*42b0*/  ISETP.GT.AND P6, PT, R3.reuse, 0x16, PT ;  /* 0x000000160300780c */ /* 0x040fe40003fc4270 */
[----:B------:R-:W-:Y:S01]  /*42c0*/  ISETP.GT.AND P3, PT, R3, 0x17, PT ;  /* 0x000000170300780c */ /* 0x000fe20003f64270 */
[----:B------:R0:W5:Y:S01]  /*42d0*/  @P4 LDG.E.U16 R134, desc[UR22][R10.64] ;  /* 0x000000160a864981 */ /* 0x000162000c1e1500 */
[----:B-1----:R-:W-:-:S03]  /*42e0*/  LEA R6, P4, R46, R119, 0x1 ;  /* 0x000000772e067211 */ /* 0x002fc600078808ff */
[----:B------:R1:W5:Y:S01]  /*42f0*/  @P5 LDG.E.U16 R133, desc[UR22][R4.64] ;  /* 0x0000001604855981 */ /* 0x000362000c1e1500 */
[-C--:B---3--:R-:W-:Y:S01]  /*4300*/  LEA R8, P5, R47, R119.reuse, 0x1 ;  /* 0x000000772f087211 */ /* 0x088fe200078a08ff */
[C---:B------:R-:W-:Y:S01]  /*4310*/  IMAD.X R7, R120.reuse, 0x1, R109, P4 ;  /* 0x0000000178077824 */ /* 0x040fe200020e066d */
[----:B------:R-:W-:Y:S02]  /*4320*/  PRMT R136, RZ, 0x7610, R136 ;  /* 0x00007610ff887816 */ /* 0x000fe40000000088 */
        /* <DEDUP_REMOVED lines=16> */
[----:B------:R-:W5:Y:S01]  /*4430*/  @P5 LDG.E.U16 R137, desc[UR22][R4.64] ;  /* 0x0000001604895981 */ /* 0x000f62000c1e1500 */
        /* <DEDUP_REMOVED lines=8> */
[----:B------:R-:W-:-:S03]  /*44c0*/  LEA R12, P6, R52, R119, 0x1 ;  /* 0x00000077340c7211 */ /* 0x000fc600078c08ff */
[----:B------:R3:W5:Y:S01]  /*44d0*/  @P3 LDG.E.U16 R142, desc[UR22][R8.64] ;  /* 0x00000016088e3981 */ /* 0x000762000c1e1500 */
[-C--:B-1----:R-:W-:Y:S01]  /*44e0*/  LEA R10, P3, R53, R119.reuse, 0x1 ;  /* 0x00000077350a7211 */ /* 0x082fe200078608ff */
[C---:B------:R-:W-:Y:S01]  /*44f0*/  IMAD.X R13, R120.reuse, 0x1, R115, P6 ;  /* 0x00000001780d7824 */ /* 0x040fe200030e0673 */
[----:B------:R-:W-:Y:S02]  /*4500*/  PRMT R143, RZ, 0x7610, R143 ;  /* 0x00007610ff8f7816 */ /* 0x000fe4000000008f */
[----:B------:R-:W-:Y:S01]  /*4510*/  PRMT R144, RZ, 0x7610, R144 ;  /* 0x00007610ff907816 */ /* 0x000fe20000000090 */
[----:B------:R-:W-:Y:S01]  /*4520*/  IMAD.X R11, R120, 0x1, R116, P3 ;  /* 0x00000001780b7824 */ /* 0x000fe200018e0674 */
[-C--:B0-----:R-:W-:Y:S02]  /*4530*/  LEA R6, P6, R54, R119.reuse, 0x1 ;  /* 0x0000007736067211 */ /* 0x081fe400078c08ff */
[----:B------:R-:W5:Y:S01]  /*4540*/  @P4 LDG.E.U16 R143, desc[UR22][R12.64] ;  /* 0x000000160c8f4981 */ /* 0x000f62000c1e1500 */
[----:B------:R-:W-:-:S03]  /*4550*/  IADD3 R4, P4, PT, R20, R119, RZ ;  /* 0x0000007714047210 */ /* 0x000fc60007f9e0ff */
[----:B------:R0:W5:Y:S01]  /*4560*/  @P5 LDG.E.U16 R144, desc[UR22][R10.64] ;  /* 0x000000160a905981 */ /* 0x000162000c1e1500 */
[----:B---3--:R-:W-:Y:S01]  /*4570*/  LEA R8, P5, R56, R119, 0x1 ;  /* 0x0000007738087211 */ /* 0x008fe200078a08ff */
[C---:B------:R-:W-:Y:S01]  /*4580*/  IMAD.X R5, R120.reuse, 0x1, R55, P4 ;  /* 0x0000000178057824 */ /* 0x040fe200020e0637 */
[C---:B------:R-:W-:Y:S01]  /*4590*/  ISETP.GT.AND P3, PT, R3.reuse, RZ, PT ;  /* 0x000000ff0300720c */ /* 0x040fe20003f64270 */
[C---:B------:R-:W-:Y:S01]  /*45a0*/  IMAD.X R7, R120.reuse, 0x1, R117, P6 ;  /* 0x0000000178077824 */ /* 0x040fe200030e0675 */
[C---:B------:R-:W-:Y:S01]  /*45b0*/  ISETP.GT.AND P4, PT, R3.reuse, 0x1e, PT ;  /* 0x0000001e0300780c */ /* 0x040fe20003f84270 */
[----:B------:R-:W-:Y:S01]  /*45c0*/  IMAD.X R9, R120, 0x1, R118, P5 ;  /* 0x0000000178097824 */ /* 0x000fe200028e0676 */
[C---:B------:R-:W-:Y:S02]  /*45d0*/  ISETP.GT.AND P6, PT, R3.reuse, 0x1f, PT ;  /* 0x0000001f0300780c */ /* 0x040fe40003fc4270 */
[----:B------:R-:W-:Y:S01]  /*45e0*/  ISETP.GT.AND P5, PT, R3, 0x1, PT ;  /* 0x000000010300780c */ /* 0x000fe20003fa4270 */
[----:B------:R-:W-:Y:S01]  /*45f0*/  USHF.L.U32 UR4, UR4, 0x1f, URZ ;  /* 0x0000001f04047899 */ /* 0x000fe200080006ff */
[----:B------:R-:W-:-:S02]  /*4600*/  PRMT R139, RZ, 0x7610, R139 ;  /* 0x00007610ff8b7816 */ /* 0x000fc4000000008b */
[----:B------:R-:W-:Y:S02]  /*4610*/  PRMT R145, RZ, 0x7610, R145 ;  /* 0x00007610ff917816 */ /* 0x000fe40000000091 */
[----:B------:R-:W-:Y:S01]  /*4620*/  PRMT R146, RZ, 0x7610, R146 ;  /* 0x00007610ff927816 */ /* 0x000fe20000000092 */
[----:B0-----:R-:W-:Y:S01]  /*4630*/  @P3 IMAD.MOV.U32 R10, RZ, RZ, R119 ;  /* 0x000000ffff0a3224 */ /* 0x001fe200078e0077 */
[----:B------:R-:W-:Y:S01]  /*4640*/  PRMT R140, RZ, 0x7610, R140 ;  /* 0x00007610ff8c7816 */ /* 0x000fe2000000008c */
[----:B------:R-:W-:Y:S01]  /*4650*/  @P3 IMAD.MOV.U32 R11, RZ, RZ, R120 ;  /* 0x000000ffff0b3224 */ /* 0x000fe200078e0078 */
[----:B------:R-:W5:Y:S01]  /*4660*/  @P4 LDG.E.U16 R145, desc[UR22][R6.64] ;  /* 0x0000001606914981 */ /* 0x000f62000c1e1500 */
[----:B------:R-:W-:-:S03]  /*4670*/  IMAD.U32 R12, RZ, RZ, UR4 ;  /* 0x00000004ff0c7e24 */ /* 0x000fc6000f8e00ff */
[----:B------:R-:W5:Y:S04]  /*4680*/  @P3 LDG.E.U16 R139, desc[UR22][R10.64] ;  /* 0x000000160a8b3981 */ /* 0x000f68000c1e1500 */
[----:B------:R-:W5:Y:S04]  /*4690*/  @P6 LDG.E.U16 R146, desc[UR22][R8.64] ;  /* 0x0000001608926981 */ /* 0x000f68000c1e1500 */
[----:B------:R2:W5:Y:S01]  /*46a0*/  @P5 LDG.E.U16 R140, desc[UR22][R4.64] ;  /* 0x00000016048c5981 */ /* 0x000562000c1e1500 */
[----:B------:R-:W0:Y:S01]  /*46b0*/  SYNCS.PHASECHK.TRANS64.TRYWAIT P3, [UR8], R12 ;  /* 0x0000000cff0075a7 */ /* 0x000e220008061108 */
[----:B--2---:R-:W-:-:S02]  /*46c0*/  PRMT R5, R124, 0x5410, R123 ;  /* 0x000054107c057816 */ /* 0x004fc4000000007b */
[----:B----4-:R-:W-:Y:S01]  /*46d0*/  PRMT R6, R121, 0x5410, R122 ;  /* 0x0000541079067816 */ /* 0x010fe2000000007a */
[----:B0-----:R-:W-:Y:S06]  /*46e0*/  @!P3 BRA `(.L_x_9) ;  /* 0x0000002400d4b947 */ /* 0x001fec0003800000 */
.L_x_17:
[----:B-----5:R-:W-:Y:S01]  /*46f0*/  PRMT R7, R19, 0x5410, R18 ;  /* 0x0000541013077816 */ /* 0x020fe20000000012 */
[C---:B------:R-:W-:Y:S01]  /*4700*/  IMAD.WIDE R78, R38.reuse, 0x2, R78 ;  /* 0x00000002264e7825 */ /* 0x040fe200078e024e */
[----:B------:R-:W-:Y:S02]  /*4710*/  PRMT R8, R15, 0x5410, R14 ;  /* 0x000054100f087816 */ /* 0x000fe4000000000e */
[----:B------:R-:W-:Y:S01]  /*4720*/  PRMT R9, R17, 0x5410, R16 ;  /* 0x0000541011097816 */ /* 0x000fe20000000010 */
[----:B------:R-:W-:Y:S01]  /*4730*/  IMAD.WIDE R82, R38, 0x2, R82 ;  /* 0x0000000226527825 */ /* 0x000fe200078e0252 */
[----:B------:R-:W-:Y:S02]  /*4740*/  PRMT R10, R126, 0x5410, R125 ;  /* 0x000054107e0a7816 */ /* 0x000fe4000000007d */
[----:B------:R-:W-:Y:S01]  /*4750*/  PRMT R11, R128, 0x5410, R127 ;  /* 0x00005410800b7816 */ /* 0x000fe2000000007f */
[----:B------:R-:W-:Y:S01]  /*4760*/  IMAD.WIDE R86, R38, 0x2, R86 ;  /* 0x0000000226567825 */ /* 0x000fe200078e0256 */
[----:B------:R-:W-:-:S02]  /*4770*/  PRMT R12, R130, 0x5410, R129 ;  /* 0x00005410820c7816 */ /* 0x000fc40000000081 */
[----:B------:R-:W-:Y:S01]  /*4780*/  PRMT R13, R132, 0x5410, R131 ;  /* 0x00005410840d7816 */ /* 0x000fe20000000083 */
[----:B------:R-:W-:Y:S01]  /*4790*/  IMAD.WIDE R90, R38, 0x2, R90 ;  /* 0x00000002265a7825 */ /* 0x000fe200078e025a */
        /* <DEDUP_REMOVED lines=10> */
[----:B------:R-:W-:Y:S01]  /*4840*/  ISETP.GE.AND P3, PT, R34, R3, PT ;  /* 0x000000032200720c */ /* 0x000fe20003f66270 */
[C---:B------:R-:W-:Y:S01]  /*4850*/  IMAD.WIDE R106, R38.reuse, 0x2, R106 ;  /* 0x00000002266a7825 */ /* 0x040fe200078e026a */
[----:B------:R0:W-:Y:S01]  /*4860*/  STTM.x16 tmem[UR12+0x40], R4 ;  /* 0x00004004000079ed */ /* 0x0001e2000824000c */
[----:B------:R-:W1:Y:S02]  /*4870*/  FENCE.VIEW.ASYNC.T ;  /* 0x00000000000073c6 */ /* 0x000e640000000200 */
[----:B------:R-:W-:-:S04]  /*4880*/  IMAD.WIDE R80, R38, 0x2, R80 ;  /* 0x0000000226507825 */ /* 0x000fc800078e0250 */
[----:B------:R-:W-:-:S04]  /*4890*/  IMAD.WIDE R84, R38, 0x2, R84 ;  /* 0x0000000226547825 */ /* 0x000fc800078e0254 */
[----:B------:R-:W-:-:S04]  /*48a0*/  IMAD.WIDE R88, R38, 0x2, R88 ;  /* 0x0000000226587825 */ /* 0x000fc800078e0258 */
[----:B------:R-:W-:-:S04]  /*48b0*/  IMAD.WIDE R92, R38, 0x2, R92 ;  /* 0x00000002265c7825 */ /* 0x000fc800078e025c */
[----:B------:R-:W-:-:S04]  /*48c0*/  IMAD.WIDE R96, R38, 0x2, R96 ;  /* 0x0000000226607825 */ /* 0x000fc800078e0260 */
[----:B------:R-:W-:-:S04]  /*48d0*/  IMAD.WIDE R100, R38, 0x2, R100 ;  /* 0x0000000226647825 */ /* 0x000fc800078e0264 */
[----:B------:R-:W-:-:S04]  /*48e0*/  IMAD.WIDE R104, R38, 0x2, R104 ;  /* 0x0000000226687825 */ /* 0x000fc800078e0268 */
[----:B------:R-:W-:Y:S01]  /*48f0*/  IMAD.WIDE R76, R38, 0x2, R76 ;  /* 0x00000002264c7825 */ /* 0x000fe200078e024c */
[----:B0-----:R-:W-:Y:S01]  /*4900*/  PRMT R5, RZ, 0x7610, R5 ;  /* 0x00007610ff057816 */ /* 0x001fe20000000005 */
[----:B-1----:R-:W-:Y:S01]  /*4910*/  BAR.SYNC.DEFER_BLOCKING 0x0 ;  /* 0x0000000000007b1d */ /* 0x002fe20000010000 */
[----:B------:R-:W-:Y:S02]  /*4920*/  PRMT R7, RZ, 0x7610, R7 ;  /* 0x00007610ff077816 */ /* 0x000fe40000000007 */
[----:B------:R-:W-:Y:S02]  /*4930*/  PRMT R9, RZ, 0x7610, R9 ;  /* 0x00007610ff097816 */ /* 0x000fe40000000009 */
[----:B------:R-:W-:Y:S02]  /*4940*/  PRMT R11, RZ, 0x7610, R11 ;  /* 0x00007610ff0b7816 */ /* 0x000fe4000000000b */
        /* <DEDUP_REMOVED lines=9> */
[----:B------:R-:W2:Y:S01]  /*49e0*/  @!P3 LDG.E.U16 R5, desc[UR22][R106.64] ;  /* 0x000000166a05b981 */ /* 0x000ea2000c1e1500 */
[----:B------:R-:W-:Y:S02]  /*49f0*/  PRMT R14, RZ, 0x7610, R14 ;  /* 0x00007610ff0e7816 */ /* 0x000fe4000000000e */
[----:B------:R-:W-:Y:S01]  /*4a00*/  PRMT R16, RZ, 0x7610, R16 ;  /* 0x00007610ff107816 */ /* 0x000fe20000000010 */
[----:B------:R-:W3:Y:S01]  /*4a10*/  @!P3 LDG.E.U16 R7, desc[UR22][R102.64] ;  /* 0x000000166607b981 */ /* 0x000ee2000c1e1500 */
[----:B------:R-:W-:-:S03]  /*4a20*/  PRMT R18, RZ, 0x7610, R18 ;  /* 0x00007610ff127816 */ /* 0x000fc60000000012 */
[----:B------:R-:W4:Y:S04]  /*4a30*/  @!P3 LDG.E.U16 R9, desc[UR22][R98.64] ;  /* 0x000000166209b981 */ /* 0x000f28000c1e1500 */
        /* <DEDUP_REMOVED lines=12> */
[----:B------:R-:W4:Y:S01]  /*4b00*/  @!P3 LDG.E.U16 R18, desc[UR22][R76.64] ;  /* 0x000000164c12b981 */ /* 0x000f22000c1e1500 */
[----:B------:R-:W-:Y:S01]  /*4b10*/  BAR.SYNC.DEFER_BLOCKING 0x0 ;  /* 0x0000000000007b1d */ /* 0x000fe20000010000 */
[----:B------:R-:W-:-:S04]  /*4b20*/  ULEA UR8, UR21, UR11, 0x3 ;  /* 0x0000000b15087291 */ /* 0x000fc8000f8e18ff */
[----:B------:R-:W-:Y:S01]  /*4b30*/  UIADD3 UR8, UPT, UPT, UR8, 0x2000, URZ ;  /* 0x0000200008087890 */ /* 0x000fe2000fffe0ff */
[----:B--2---:R0:W-:Y:S04]  /*4b40*/  STS.U16 [R36+UR11+0x1000], R5 ;  /* 0x0010000524007988 */ /* 0x0041e8000800040b */
[----:B---3--:R0:W-:Y:S04]  /*4b50*/  STS.U16 [R36+UR11+0x1200], R7 ;  /* 0x0012000724007988 */ /* 0x0081e8000800040b */
[----:B----4-:R0:W-:Y:S04]  /*4b60*/  STS.U16 [R36+UR11+0x1400], R9 ;  /* 0x0014000924007988 */ /* 0x0101e8000800040b */
[----:B------:R0:W-:Y:S04]  /*4b70*/  STS.U16 [R36+UR11+0x1600], R11 ;  /* 0x0016000b24007988 */ /* 0x0001e8000800040b */
        /* <DEDUP_REMOVED lines=13> */
[----:B-1----:R-:W1:Y:S02]  /*4c50*/  FENCE.VIEW.ASYNC.S ;  /* 0x00000000000073c6 */ /* 0x002e640000000000 */
[----:B-1----:R-:W-:Y:S06]  /*4c60*/  BAR.SYNC.DEFER_BLOCKING 0x0 ;  /* 0x0000000000007b1d */ /* 0x002fec0000010000 */
[----:B------:R-:W-:Y:S05]  /*4c70*/  @P0 BRA `(.L_x_10) ;  /* 0x0000000000340947 */ /* 0x000fea0003800000 */
[----:B------:R-:W-:Y:S01]  /*4c80*/  UIADD3 UR24, UPT, UPT, UR10, 0x48, URZ ;  /* 0x000000480a187890 */ /* 0x000fe2000fffe0ff */
[----:B------:R-:W-:Y:S01]  /*4c90*/  UMOV UR16, UR6 ;  /* 0x0000000600107c82 */ /* 0x000fe20008000000 */
[----:B------:R-:W-:Y:S01]  /*4ca0*/  UMOV UR17, 0x80004020 ;  /* 0x8000402000117882 */ /* 0x000fe20000000000 */
[----:B------:R-:W-:Y:S01]  /*4cb0*/  UMOV UR18, 0x0 ;  /* 0x0000000000127882 */ /* 0x000fe20000000000 */
[----:B------:R-:W-:Y:S01]  /*4cc0*/  UMOV UR19, 0x8100010 ;  /* 0x0810001000137882 */ /* 0x000fe20000000000 */
[----:B------:R-:W-:Y:S01]  /*4cd0*/  UMOV UR9, URZ ;  /* 0x000000ff00097c82 */ /* 0x000fe20008000000 */
[----:B------:R-:W-:Y:S01]  /*4ce0*/  UMOV UR26, 0x0 ;  /* 0x00000000001a7882 */ /* 0x000fe20000000000 */
[----:B------:R-:W-:Y:S01]  /*4cf0*/  UMOV UR27, 0x8100010 ;  /* 0x08100010001b7882 */ /* 0x000fe20000000000 */
[----:B------:R1:W-:Y:S01]  /*4d00*/  UTCHMMA tmem[UR13], gdesc[UR16], tmem[UR10], tmem[UR18], idesc[UR19], UPT ;  /* 0x00ff12100d0079ea */ /* 0x0003e2000b80000a */
[----:B------:R-:W-:Y:S01]  /*4d10*/  UMOV UR4, UR8 ;  /* 0x0000000800047c82 */ /* 0x000fe20008000000 */
[----:B------:R1:W-:Y:S01]  /*4d20*/  UTCHMMA tmem[UR24], gdesc[UR14], tmem[UR10], tmem[UR26], idesc[UR27], UPT ;  /* 0x00ff1a0e180079ea */ /* 0x0003e2000b80000a */
[----:B------:R1:W-:Y:S01]  /*4d30*/  UTCBAR [UR4], URZ ;  /* 0x000000ff040073e9 */ /* 0x0003e200080000ff */
[----:B------:R-:W-:-:S02]  /*4d40*/  NOP ;  /* 0x0000000000007918 */ /* 0x000fc40000000000 */
.L_x_10:
[----:B------:R-:W-:Y:S01]  /*4d50*/  UIADD3 UR21, UPT, UPT, UR21, 0x1, URZ ;  /* 0x0000000115157890 */ /* 0x000fe2000fffe0ff */
[----:B0-----:R-:W-:Y:S01]  /*4d60*/  IMAD.MOV.U32 R4, RZ, RZ, R119 ;  /* 0x000000ffff047224 */ /* 0x001fe200078e0077 */
[----:B------:R-:W-:Y:S01]  /*4d70*/  UIADD3 UR20, UPT, UPT, UR20, -0x1, URZ ;  /* 0xffffffff14147890 */ /* 0x000fe2000fffe0ff */
[----:B------:R-:W-:Y:S01]  /*4d80*/  IMAD.MOV.U32 R5, RZ, RZ, R120 ;  /* 0x000000ffff057224 */ /* 0x000fe200078e0078 */
[----:B------:R-:W-:Y:S01]  /*4d90*/  UISETP.GT.AND UP0, UPT, UR21, 0x1, UPT ;  /* 0x000000011500788c */ /* 0x000fe2000bf04270 */
[----:B------:R-:W-:Y:S02]  /*4da0*/  VIADD R3, R3, 0xffffffe0 ;  /* 0xffffffe003037836 */ /* 0x000fe40000000000 */
[----:B------:R-:W-:Y:S01]  /*4db0*/  IMAD.WIDE R4, R35, 0x2, R4 ;  /* 0x0000000223047825 */ /* 0x000fe200078e0204 */
[----:B-1----:R-:W-:Y:S02]  /*4dc0*/  USEL UR4, URZ, 0x1, !UP0 ;  /* 0x00000001ff047887 */ /* 0x002fe4000c000000 */
[----:B------:R-:W-:Y:S01]  /*4dd0*/  USEL UR21, UR21, URZ, !UP0 ;  /* 0x000000ff15157287 */ /* 0x000fe2000c000000 */
[----:B------:R-:W-:Y:S01]  /*4de0*/  IMAD.MOV.U32 R119, RZ, RZ, R4 ;  /* 0x000000ffff777224 */ /* 0x000fe200078e0004 */
[----:B------:R-:W-:Y:S01]  /*4df0*/  UISETP.NE.U32.AND UP0, UPT, UR20, URZ, UPT ;  /* 0x000000ff1400728c */ /* 0x000fe2000bf05070 */
[----:B------:R-:W-:Y:S01]  /*4e00*/  IMAD.MOV.U32 R120, RZ, RZ, R5 ;  /* 0x000000ffff787224 */ /* 0x000fe200078e0005 */
[----:B------:R-:W-:-:S03]  /*4e10*/  ULOP3.LUT UR9, UR5, UR4, URZ, 0x3c, !UPT ;  /* 0x0000000405097292 */ /* 0x000fc6000f8e3cff */
[----:B------:R-:W-:-:S04]  /*4e20*/  UMOV UR4, UR5 ;  /* 0x0000000500047c82 */ /* 0x000fc80008000000 */
[----:B------:R-:W-:Y:S01]  /*4e30*/  UMOV UR5, UR9 ;  /* 0x0000000900057c82 */ /* 0x000fe20008000000 */
[----:B------:R-:W-:Y:S05]  /*4e40*/  BRA.U UP0, `(.L_x_11) ;  /* 0xffffffed00907547 */ /* 0x000fea000b83ffff */
.L_x_8:
[----:B------:R-:W-:Y:S01]  /*4e50*/  ISETP.GE.AND P0, PT, R33, 0x20, PT ;  /* 0x000000202100780c */ /* 0x000fe20003f06270 */
[----:B------:R-:W0:Y:S01]  /*4e60*/  LDCU UR5, c[0x0][0x3b4] ;  /* 0x00007680ff0577ac */ /* 0x000e220008000800 */
[----:B------:R-:W1:Y:S01]  /*4e70*/  LDCU UR6, c[0x0][0x3b8] ;  /* 0x00007700ff0677ac */ /* 0x000e620008000800 */
[----:B------:R-:W2:Y:S10]  /*4e80*/  LDCU.128 UR16, c[0x0][0x390] ;  /* 0x00007200ff1077ac */ /* 0x000eb40008000c00 */
[----:B------:R-:W-:Y:S05]  /*4e90*/  @!P0 BRA `(.L_x_12) ;  /* 0x0000000000108947 */ /* 0x000fea0003800000 */
[----:B------:R-:W-:-:S06]  /*4ea0*/  USHF.L.U32 UR4, UR4, 0x1f, URZ ;  /* 0x0000001f04047899 */ /* 0x000fcc00080006ff */
[----:B------:R-:W-:-:S04]  /*4eb0*/  IMAD.U32 R3, RZ, RZ, UR4 ;  /* 0x00000004ff037e24 */ /* 0x000fc8000f8e00ff */
[----:B------:R-:W3:Y:S02]  /*4ec0*/  SYNCS.PHASECHK.TRANS64.TRYWAIT P0, [UR8], R3 ;  /* 0x00000003ff0075a7 */ /* 0x000ee40008001108 */
[----:B---3--:R-:W-:Y:S05]  /*4ed0*/  @!P0 BRA `(.L_x_13) ;  /* 0x0000001c00e48947 */ /* 0x008fea0003800000 */
.L_x_12:
[----:B------:R-:W-:Y:S01]  /*4ee0*/  BAR.SYNC.DEFER_BLOCKING 0x0 ;  /* 0x0000000000007b1d */ /* 0x000fe20000010000 */
[----:B-1----:R-:W-:Y:S01]  /*4ef0*/  IMAD R69, R0, UR6, RZ ;  /* 0x0000000600457c24 */ /* 0x002fe2000f8e02ff */
[C---:B--2---:R-:W-:Y:S01]  /*4f00*/  ISETP.GE.AND P0, PT, R2.reuse, UR18, PT ;  /* 0x0000001202007c0c */ /* 0x044fe2000bf06270 */
[----:B0-----:R-:W-:Y:S02]  /*4f10*/  IMAD R3, R2, UR5, RZ ;  /* 0x0000000502037c24 */ /* 0x001fe4000f8e02ff */
[----:B------:R-:W-:Y:S02]  /*4f20*/  VIADD R71, R69, UR6 ;  /* 0x0000000645477c36 */ /* 0x000fe40008000000 */
[C---:B------:R-:W-:Y:S01]  /*4f30*/  VIADD R68, R0.reuse, 0x2 ;  /* 0x0000000200447836 */ /* 0x040fe20000000000 */
[----:B------:R-:W-:Y:S01]  /*4f40*/  LEA R2, P3, R3, UR16, 0x1 ;  /* 0x0000001003027c11 */ /* 0x000fe2000f8608ff */
[----:B------:R-:W-:Y:S02]  /*4f50*/  VIADD R73, R71, UR6 ;  /* 0x0000000647497c36 */ /* 0x000fe40008000000 */
[----:B------:R-:W-:Y:S01]  /*4f60*/  VIADD R70, R0, 0x1 ;  /* 0x0000000100467836 */ /* 0x000fe20000000000 */
[----:B------:R-:W-:Y:S01]  /*4f70*/  ISETP.LT.AND P4, PT, R68, UR19, !P0 ;  /* 0x0000001344007c0c */ /* 0x000fe2000c781270 */
[----:B------:R-:W-:Y:S01]  /*4f80*/  VIADD R74, R73, UR6 ;  /* 0x00000006494a7c36 */ /* 0x000fe20008000000 */
[----:B------:R-:W-:Y:S01]  /*4f90*/  LEA.HI.X.SX32 R3, R3, UR17, 0x1, P3 ;  /* 0x0000001103037c11 */ /* 0x000fe200098f0eff */
[----:B------:R-:W-:Y:S01]  /*4fa0*/  VIADD R83, R0, 0x3 ;  /* 0x0000000300537836 */ /* 0x000fe20000000000 */
[----:B------:R-:W-:Y:S01]  /*4fb0*/  ISETP.LT.AND P5, PT, R70, UR19, !P0 ;  /* 0x0000001346007c0c */ /* 0x000fe2000c7a1270 */
[----:B------:R-:W-:Y:S01]  /*4fc0*/  VIADD R75, R74, UR6 ;  /* 0x000000064a4b7c36 */ /* 0x000fe20008000000 */
[-C--:B------:R-:W-:Y:S01]  /*4fd0*/  LEA R68, P3, R69, R2.reuse, 0x1 ;  /* 0x0000000245447211 */ /* 0x080fe200078608ff */
[----:B------:R-:W-:Y:S01]  /*4fe0*/  VIADD R86, R0, 0x4 ;  /* 0x0000000400567836 */ /* 0x000fe20000000000 */
[-C--:B------:R-:W-:Y:S01]  /*4ff0*/  LEA R70, P6, R71, R2.reuse, 0x1 ;  /* 0x0000000247467211 */ /* 0x080fe200078c08ff */
[----:B------:R-:W-:Y:S01]  /*5000*/  VIADD R77, R75, UR6 ;  /* 0x000000064b4d7c36 */ /* 0x000fe20008000000 */
[-C--:B------:R-:W-:Y:S01]  /*5010*/  LEA.HI.X.SX32 R69, R69, R3.reuse, 0x1, P3 ;  /* 0x0000000345457211 */ /* 0x080fe200018f0eff */
[----:B------:R-:W0:Y:S02]  /*5020*/  @!P2 SYNCS.CCTL.IV [UR11+0x2000] ;  /* 0x00200000ff00a9b1 */ /* 0x000e24000800000b */
[----:B0-----:R-:W-:Y:S01]  /*5030*/  BAR.SYNC.DEFER_BLOCKING 0x0 ;  /* 0x0000000000007b1d */ /* 0x001fe20000010000 */
[----:B------:R-:W-:Y:S01]  /*5040*/  LEA.HI.X.SX32 R71, R71, R3, 0x1, P6 ;  /* 0x0000000347477211 */ /* 0x000fe200030f0eff */
[----:B------:R-:W-:Y:S01]  /*5050*/  VIADD R79, R77, UR6 ;  /* 0x000000064d4f7c36 */ /* 0x000fe20008000000 */
[----:B------:R-:W-:-:S03]  /*5060*/  LEA R72, P6, R74, R2, 0x1 ;  /* 0x000000024a487211 */ /* 0x000fc600078c08ff */
[----:B------:R-:W-:Y:S01]  /*5070*/  VIADD R81, R79, UR6 ;  /* 0x000000064f517c36 */ /* 0x000fe20008000000 */
[----:B------:R-:W0:Y:S03]  /*5080*/  LDTM.x64 R4, tmem[UR12] ;  /* 0x0000000c000479ee */ /* 0x000e260008340000 */
[----:B------:R-:W-:Y:S01]  /*5090*/  VIADD R84, R81, UR6 ;  /* 0x0000000651547c36 */ /* 0x000fe20008000000 */
[----:B------:R-:W1:Y:S01]  /*50a0*/  @!P2 SYNCS.CCTL.IV [UR11+0x2008] ;  /* 0x00200800ff00a9b1 */ /* 0x000e62000800000b */
[----:B------:R-:W-:Y:S01]  /*50b0*/  ISETP.LT.AND P2, PT, R0, UR19, !P0 ;  /* 0x0000001300007c0c */ /* 0x000fe2000c741270 */
[----:B------:R-:W-:Y:S01]  /*50c0*/  NOP ;  /* 0x0000000000007918 */ /* 0x000fe20000000000 */
[----:B0-----:R-:W-:Y:S02]  /*50d0*/  F2FP.F16.F32.PACK_AB R85, R5, R4 ;  /* 0x000000040555723e */ /* 0x001fe400000000ff */
[----:B------:R-:W-:-:S02]  /*50e0*/  LEA R4, P3, R73, R2, 0x1 ;  /* 0x0000000249047211 */ /* 0x000fc400078608ff */
[----:B------:R-:W-:Y:S01]  /*50f0*/  F2FP.F16.F32.PACK_AB R6, R7, R6 ;  /* 0x000000060706723e */ /* 0x000fe200000000ff */
[----:B------:R-:W-:Y:S01]  /*5100*/  VIADD R7, R0, 0x6 ;  /* 0x0000000600077836 */ /* 0x000fe20000000000 */
[----:B------:R-:W-:-:S05]  /*5110*/  LEA.HI.X.SX32 R5, R73, R3, 0x1, P3 ;  /* 0x0000000349057211 */ /* 0x000fca00018f0eff */
[----:B------:R0:W-:Y:S01]  /*5120*/  @P2 STG.E.U16 desc[UR22][R68.64], R85 ;  /* 0x0000005544002986 */ /* 0x0001e2000c101516 */
[-C--:B------:R-:W-:Y:S02]  /*5130*/  LEA.HI.X.SX32 R73, R74, R3.reuse, 0x1, P6 ;  /* 0x000000034a497211 */ /* 0x080fe400030f0eff */
[-C--:B------:R-:W-:Y:S02]  /*5140*/  LEA R74, P3, R75, R2.reuse, 0x1 ;  /* 0x000000024b4a7211 */ /* 0x080fe400078608ff */
[-C--:B------:R-:W-:Y:S02]  /*5150*/  LEA R76, P6, R77, R2.reuse, 0x1 ;  /* 0x000000024d4c7211 */ /* 0x080fe400078c08ff */
[-C--:B------:R-:W-:Y:S02]  /*5160*/  LEA.HI.X.SX32 R75, R75, R3.reuse, 0x1, P3 ;  /* 0x000000034b4b7211 */ /* 0x080fe400018f0eff */
[----:B------:R-:W-:Y:S02]  /*5170*/  LEA R78, P3, R79, R2, 0x1 ;  /* 0x000000024f4e7211 */ /* 0x000fe400078608ff */
[----:B------:R-:W-:-:S02]  /*5180*/  LEA.HI.X.SX32 R77, R77, R3, 0x1, P6 ;  /* 0x000000034d4d7211 */ /* 0x000fc400030f0eff */
[-C--:B------:R-:W-:Y:S02]  /*5190*/  LEA R80, P6, R81, R2.reuse, 0x1 ;  /* 0x0000000251507211 */ /* 0x080fe400078c08ff */
[-C--:B------:R-:W-:Y:S02]  /*51a0*/  LEA.HI.X.SX32 R79, R79, R3.reuse, 0x1, P3 ;  /* 0x000000034f4f7211 */ /* 0x080fe400018f0eff */
[C---:B------:R-:W-:Y:S02]  /*51b0*/  LEA R82, P3, R84.reuse, R2, 0x1 ;  /* 0x0000000254527211 */ /* 0x040fe400078608ff */
[-C--:B------:R-:W-:Y:S02]  /*51c0*/  LEA.HI.X.SX32 R81, R81, R3.reuse, 0x1, P6 ;  /* 0x0000000351517211 */ /* 0x080fe400030f0eff */
[----:B------:R-:W-:Y:S02]  /*51d0*/  ISETP.LT.AND P6, PT, R83, UR19, !P0 ;  /* 0x0000001353007c0c */ /* 0x000fe4000c7c1270 */
[C---:B------:R-:W-:Y:S01]  /*51e0*/  LEA.HI.X.SX32 R83, R84.reuse, R3, 0x1, P3 ;  /* 0x0000000354537211 */ /* 0x040fe200018f0eff */
[----:B------:R-:W-:Y:S01]  /*51f0*/  VIADD R84, R84, UR6 ;  /* 0x0000000654547c36 */ /* 0x000fe20008000000 */
[----:B------:R-:W-:Y:S01]  /*5200*/  ISETP.LT.AND P3, PT, R86, UR19, !P0 ;  /* 0x0000001356007c0c */ /* 0x000fe2000c761270 */
[----:B------:R-:W-:Y:S01]  /*5210*/  VIADD R86, R0, 0x5 ;  /* 0x0000000500567836 */ /* 0x000fe20000000000 */
[----:B0-----:R-:W-:-:S02]  /*5220*/  PRMT R69, R85, 0x7632, R69 ;  /* 0x0000763255457816 */ /* 0x001fc40000000045 */
[----:B------:R-:W-:Y:S02]  /*5230*/  F2FP.F16.F32.PACK_AB R8, R9, R8 ;  /* 0x000000080908723e */ /* 0x000fe400000000ff */
[----:B------:R-:W-:Y:S01]  /*5240*/  ISETP.LT.AND P2, PT, R86, UR19, !P0 ;  /* 0x0000001356007c0c */ /* 0x000fe2000c741270 */
[----:B------:R-:W-:Y:S01]  /*5250*/  @P5 STG.E.U16 desc[UR22][R70.64], R69 ;  /* 0x0000004546005986 */ /* 0x000fe2000c101516 */
[----:B------:R-:W-:Y:S02]  /*5260*/  PRMT R86, R6, 0x7610, R86 ;  /* 0x0000761006567816 */ /* 0x000fe40000000056 */
[----:B------:R-:W-:Y:S01]  /*5270*/  ISETP.LT.AND P5, PT, R7, UR19, !P0 ;  /* 0x0000001307007c0c */ /* 0x000fe2000c7a1270 */
[C---:B------:R-:W-:Y:S01]  /*5280*/  VIADD R7, R0.reuse, 0x7 ;  /* 0x0000000700077836 */ /* 0x040fe20000000000 */
[----:B------:R-:W-:Y:S01]  /*5290*/  F2FP.F16.F32.PACK_AB R10, R11, R10 ;  /* 0x0000000a0b0a723e */ /* 0x000fe200000000ff */
[----:B------:R0:W-:Y:S01]  /*52a0*/  @P4 STG.E.U16 desc[UR22][R4.64], R86 ;  /* 0x0000005604004986 */ /* 0x0001e2000c101516 */
[----:B------:R-:W-:Y:S01]  /*52b0*/  F2FP.F16.F32.PACK_AB R12, R13, R12 ;  /* 0x0000000c0d0c723e */ /* 0x000fe200000000ff */
[----:B------:R-:W-:Y:S01]  /*52c0*/  VIADD R11, R0, 0xe ;  /* 0x0000000e000b7836 */ /* 0x000fe20000000000 */
[----:B------:R-:W-:-:S02]  /*52d0*/  ISETP.LT.AND P4, PT, R7, UR19, !P0 ;  /* 0x0000001307007c0c */ /* 0x000fc4000c781270 */
[----:B------:R-:W-:Y:S02]  /*52e0*/  PRMT R7, R8, 0x7632, R7 ;  /* 0x0000763208077816 */ /* 0x000fe40000000007 */
[----:B------:R-:W-:Y:S02]  /*52f0*/  PRMT R9, R12, 0x7632, R9 ;  /* 0x000076320c097816 */ /* 0x000fe40000000009 */
[----:B------:R-:W-:Y:S01]  /*5300*/  F2FP.F16.F32.PACK_AB R14, R15, R14 ;  /* 0x0000000e0f0e723e */ /* 0x000fe200000000ff */
[C---:B------:R-:W-:Y:S01]  /*5310*/  VIADD R15, R0.reuse, 0x3e ;  /* 0x0000003e000f7836 */ /* 0x040fe20000000000 */
[----:B------:R-:W-:Y:S01]  /*5320*/  F2FP.F16.F32.PACK_AB R16, R17, R16 ;  /* 0x000000101110723e */ /* 0x000fe200000000ff */
[----:B0-----:R-:W-:Y:S01]  /*5330*/  VIADD R4, R0, 0xa ;  /* 0x0000000a00047836 */ /* 0x001fe20000000000 */
[----:B------:R-:W-:Y:S01]  /*5340*/  PRMT R5, R6, 0x7632, R5 ;  /* 0x0000763206057816 */ /* 0x000fe20000000005 */
[----:B------:R-:W-:Y:S01]  /*5350*/  VIADD R6, R0, 0x8 ;  /* 0x0000000800067836 */ /* 0x000fe20000000000 */
[----:B------:R-:W-:-:S02]  /*5360*/  PRMT R13, R14, 0x7632, R13 ;  /* 0x000076320e0d7816 */ /* 0x000fc4000000000d */
[----:B------:R-:W-:Y:S01]  /*5370*/  F2FP.F16.F32.PACK_AB R18, R19, R18 ;  /* 0x000000121312723e */ /* 0x000fe200000000ff */
[----:B------:R0:W-:Y:S01]  /*5380*/  @P6 STG.E.U16 desc[UR22][R72.64], R5 ;  /* 0x0000000548006986 */ /* 0x0001e2000c101516 */
[----:B------:R-:W-:Y:S01]  /*5390*/  ISETP.LT.AND P6, PT, R6, UR19, !P0 ;  /* 0x0000001306007c0c */ /* 0x000fe2000c7c1270 */
[----:B------:R-:W-:Y:S01]  /*53a0*/  VIADD R6, R0, 0x9 ;  /* 0x0000000900067836 */ /* 0x000fe20000000000 */
[----:B------:R-:W-:Y:S01]  /*53b0*/  F2FP.F16.F32.PACK_AB R20, R21, R20 ;  /* 0x000000141514723e */ /* 0x000fe200000000ff */
[----:B------:R-:W-:Y:S01]  /*53c0*/  @P3 STG.E.U16 desc[UR22][R74.64], R8 ;  /* 0x000000084a003986 */ /* 0x000fe2000c101516 */
[----:B------:R-:W-:Y:S02]  /*53d0*/  F2FP.F16.F32.PACK_AB R22, R23, R22 ;  /* 0x000000161716723e */ /* 0x000fe400000000ff */
[----:B------:R-:W-:Y:S01]  /*53e0*/  ISETP.LT.AND P3, PT, R6, UR19, !P0 ;  /* 0x0000001306007c0c */ /* 0x000fe2000c761270 */
[----:B------:R2:W-:Y:S01]  /*53f0*/  @P2 STG.E.U16 desc[UR22][R76.64], R7 ;  /* 0x000000074c002986 */ /* 0x0005e2000c101516 */
[----:B------:R-:W-:Y:S01]  /*5400*/  ISETP.LT.AND P2, PT, R4, UR19, !P0 ;  /* 0x0000001304007c0c */ /* 0x000fe2000c741270 */
[----:B------:R-:W-:Y:S01]  /*5410*/  VIADD R4, R0, 0xb ;  /* 0x0000000b00047836 */ /* 0x000fe20000000000 */
[----:B------:R-:W-:Y:S01]  /*5420*/  F2FP.F16.F32.PACK_AB R24, R25, R24 ;  /* 0x000000181918723e */ /* 0x000fe200000000ff */
[----:B------:R-:W-:Y:S01]  /*5430*/  @P5 STG.E.U16 desc[UR22][R78.64], R10 ;  /* 0x0000000a4e005986 */ /* 0x000fe2000c101516 */
[----:B0-----:R-:W-:Y:S01]  /*5440*/  PRMT R5, R10, 0x7632, R5 ;  /* 0x000076320a057816 */ /* 0x001fe20000000005 */
[----:B------:R-:W-:Y:S01]  /*5450*/  VIADD R6, R0, 0xc ;  /* 0x0000000c00067836 */ /* 0x000fe20000000000 */
[----:B------:R-:W-:-:S02]  /*5460*/  ISETP.LT.AND P5, PT, R4, UR19, !P0 ;  /* 0x0000001304007c0c */ /* 0x000fc4000c7a1270 */
[----:B------:R-:W-:Y:S01]  /*5470*/  F2FP.F16.F32.PACK_AB R26, R27, R26 ;  /* 0x0000001a1b1a723e */ /* 0x000fe200000000ff */
[----:B------:R0:W-:Y:S01]  /*5480*/  @P4 STG.E.U16 desc[UR22][R80.64], R5 ;  /* 0x0000000550004986 */ /* 0x0001e2000c101516 */
[----:B------:R-:W-:Y:S01]  /*5490*/  LEA R4, P4, R84, R2, 0x1 ;  /* 0x0000000254047211 */ /* 0x000fe200078808ff */
[----:B--2---:R-:W-:Y:S01]  /*54a0*/  VIADD R7, R0, 0xd ;  /* 0x0000000d00077836 */ /* 0x004fe20000000000 */
[----:B------:R-:W-:Y:S01]  /*54b0*/  F2FP.F16.F32.PACK_AB R28, R29, R28 ;  /* 0x0000001c1d1c723e */ /* 0x000fe200000000ff */
[----:B------:R-:W-:Y:S01]  /*54c0*/  @P6 STG.E.U16 desc[UR22][R82.64], R12 ;  /* 0x0000000c52006986 */ /* 0x000fe2000c101516 */
[----:B------:R-:W-:Y:S02]  /*54d0*/  F2FP.F16.F32.PACK_AB R30, R31, R30 ;  /* 0x0000001e1f1e723e */ /* 0x000fe400000000ff */
[----:B------:R-:W-:Y:S02]  /*54e0*/  F2FP.F16.F32.PACK_AB R32, R33, R32 ;  /* 0x000000202120723e */ /* 0x000fe400000000ff */
[----:B------:R-:W-:-:S02]  /*54f0*/  F2FP.F16.F32.PACK_AB R34, R35, R34 ;  /* 0x000000222322723e */ /* 0x000fc400000000ff */
[----:B------:R-:W-:Y:S02]  /*5500*/  F2FP.F16.F32.PACK_AB R36, R37, R36 ;  /* 0x000000242524723e */ /* 0x000fe400000000ff */
[C---:B0-----:R-:W-:Y:S01]  /*5510*/  LEA.HI.X.SX32 R5, R84.reuse, R3, 0x1, P4 ;  /* 0x0000000354057211 */ /* 0x041fe200020f0eff */
[----:B------:R-:W-:Y:S01]  /*5520*/  VIADD R84, R84, UR6 ;  /* 0x0000000654547c36 */ /* 0x000fe20008000000 */
[----:B------:R-:W-:Y:S02]  /*5530*/  ISETP.LT.AND P4, PT, R6, UR19, !P0 ;  /* 0x0000001306007c0c */ /* 0x000fe4000c781270 */
[----:B------:R-:W-:Y:S01]  /*5540*/  F2FP.F16.F32.PACK_AB R38, R39, R38 ;  /* 0x000000262726723e */ /* 0x000fe200000000ff */
[C---:B------:R-:W-:Y:S01]  /*5550*/  VIADD R10, R84.reuse, UR6 ;  /* 0x00000006540a7c36 */ /* 0x040fe20008000000 */
[----:B------:R-:W-:Y:S01]  /*5560*/  LEA R6, P6, R84, R2, 0x1 ;  /* 0x0000000254067211 */ /* 0x000fe200078c08ff */
[----:B------:R0:W-:Y:S01]  /*5570*/  @P3 STG.E.U16 desc[UR22][R4.64], R9 ;  /* 0x0000000904003986 */ /* 0x0001e2000c101516 */
[----:B------:R-:W-:-:S02]  /*5580*/  ISETP.LT.AND P3, PT, R7, UR19, !P0 ;  /* 0x0000001307007c0c */ /* 0x000fc4000c761270 */
[-C--:B------:R-:W-:Y:S02]  /*5590*/  LEA.HI.X.SX32 R7, R84, R3.reuse, 0x1, P6 ;  /* 0x0000000354077211 */ /* 0x080fe400030f0eff */
[----:B------:R-:W-:Y:S02]  /*55a0*/  LEA R8, P6, R10, R2, 0x1 ;  /* 0x000000020a087211 */ /* 0x000fe400078c08ff */
[----:B------:R-:W-:Y:S01]  /*55b0*/  F2FP.F16.F32.PACK_AB R40, R41, R40 ;  /* 0x000000282928723e */ /* 0x000fe200000000ff */
[----:B------:R2:W-:Y:S01]  /*55c0*/  @P2 STG.E.U16 desc[UR22][R6.64], R14 ;  /* 0x0000000e06002986 */ /* 0x0005e2000c101516 */
[----:B------:R-:W-:Y:S02]  /*55d0*/  ISETP.LT.AND P2, PT, R11, UR19, !P0 ;  /* 0x000000130b007c0c */ /* 0x000fe4000c741270 */
[----:B------:R-:W-:Y:S01]  /*55e0*/  F2FP.F16.F32.PACK_AB R42, R43, R42 ;  /* 0x0000002a2b2a723e */ /* 0x000fe200000000ff */
[----:B0-----:R-:W-:Y:S01]  /*55f0*/  VIADD R5, R0, 0xf ;  /* 0x0000000f00057836 */ /* 0x001fe20000000000 */
[C---:B------:R-:W-:Y:S01]  /*5600*/  LEA.HI.X.SX32 R9, R10.reuse, R3, 0x1, P6 ;  /* 0x000000030a097211 */ /* 0x040fe200030f0eff */
[----:B------:R-:W-:Y:S01]  /*5610*/  VIADD R10, R10, UR6 ;  /* 0x000000060a0a7c36 */ /* 0x000fe20008000000 */
[----:B------:R-:W-:-:S02]  /*5620*/  F2FP.F16.F32.PACK_AB R44, R45, R44 ;  /* 0x0000002c2d2c723e */ /* 0x000fc400000000ff */
[----:B------:R-:W-:Y:S01]  /*5630*/  F2FP.F16.F32.PACK_AB R46, R47, R46 ;  /* 0x0000002e2f2e723e */ /* 0x000fe200000000ff */
[C---:B------:R-:W-:Y:S01]  /*5640*/  VIADD R12, R10.reuse, UR6 ;  /* 0x000000060a0c7c36 */ /* 0x040fe20008000000 */
[-C--:B------:R-:W-:Y:S01]  /*5650*/  LEA R4, P6, R10, R2.reuse, 0x1 ;  /* 0x000000020a047211 */ /* 0x080fe200078c08ff */
[----:B------:R0:W-:Y:S01]  /*5660*/  @P5 STG.E.U16 desc[UR22][R8.64], R13 ;  /* 0x0000000d08005986 */ /* 0x0001e2000c101516 */
[----:B------:R-:W-:Y:S01]  /*5670*/  ISETP.LT.AND P5, PT, R5, UR19, !P0 ;  /* 0x0000001305007c0c */ /* 0x000fe2000c7a1270 */
[----:B--2---:R-:W-:Y:S01]  /*5680*/  VIADD R6, R0, 0x10 ;  /* 0x0000001000067836 */ /* 0x004fe20000000000 */
[-C--:B------:R-:W-:Y:S01]  /*5690*/  LEA.HI.X.SX32 R5, R10, R3.reuse, 0x1, P6 ;  /* 0x000000030a057211 */ /* 0x080fe200030f0eff */
[----:B------:R-:W-:Y:S01]  /*56a0*/  VIADD R7, R0, 0x11 ;  /* 0x0000001100077836 */ /* 0x000fe20000000000 */
[----:B------:R-:W-:Y:S01]  /*56b0*/  LEA R10, P6, R12, R2, 0x1 ;  /* 0x000000020c0a7211 */ /* 0x000fe200078c08ff */
[----:B------:R-:W-:Y:S01]  /*56c0*/  VIADD R14, R0, 0x3f ;  /* 0x0000003f000e7836 */ /* 0x000fe20000000000 */
[----:B------:R-:W-:Y:S01]  /*56d0*/  F2FP.F16.F32.PACK_AB R48, R49, R48 ;  /* 0x000000303130723e */ /* 0x000fe200000000ff */
[----:B------:R2:W-:Y:S01]  /*56e0*/  @P4 STG.E.U16 desc[UR22][R4.64], R16 ;  /* 0x0000001004004986 */ /* 0x0005e2000c101516 */
[C---:B------:R-:W-:Y:S01]  /*56f0*/  LEA.HI.X.SX32 R11, R12.reuse, R3, 0x1, P6 ;  /* 0x000000030c0b7211 */ /* 0x040fe200030f0eff */
[----:B------:R-:W-:Y:S01]  /*5700*/  VIADD R12, R12, UR6 ;  /* 0x000000060c0c7c36 */ /* 0x000fe20008000000 */
[----:B------:R-:W-:-:S02]  /*5710*/  ISETP.LT.AND P4, PT, R6, UR19, !P0 ;  /* 0x0000001306007c0c */ /* 0x000fc4000c781270 */
[----:B0-----:R-:W-:Y:S01]  /*5720*/  PRMT R9, R16, 0x7632, R9 ;  /* 0x0000763210097816 */ /* 0x001fe20000000009 */
[C---:B------:R-:W-:Y:S01]  /*5730*/  VIADD R13, R12.reuse, UR6 ;  /* 0x000000060c0d7c36 */ /* 0x040fe20008000000 */
[----:B------:R-:W-:Y:S02]  /*5740*/  LEA R6, P6, R12, R2, 0x1 ;  /* 0x000000020c067211 */ /* 0x000fe400078c08ff */
[----:B------:R-:W-:Y:S01]  /*5750*/  F2FP.F16.F32.PACK_AB R50, R51, R50 ;  /* 0x000000323332723e */ /* 0x000fe200000000ff */
[----:B------:R0:W-:Y:S01]  /*5760*/  @P3 STG.E.U16 desc[UR22][R10.64], R9 ;  /* 0x000000090a003986 */ /* 0x0001e2000c101516 */
[----:B------:R-:W-:Y:S01]  /*5770*/  ISETP.LT.AND P3, PT, R7, UR19, !P0 ;  /* 0x0000001307007c0c */ /* 0x000fe2000c761270 */
[----:B--2---:R-:W-:Y:S01]  /*5780*/  VIADD R4, R0, 0x12 ;  /* 0x0000001200047836 */ /* 0x004fe20000000000 */
[----:B------:R-:W-:Y:S01]  /*5790*/  LEA.HI.X.SX32 R7, R12, R3, 0x1, P6 ;  /* 0x000000030c077211 */ /* 0x000fe200030f0eff */
[----:B------:R-:W-:Y:S01]  /*57a0*/  VIADD R5, R0, 0x13 ;  /* 0x0000001300057836 */ /* 0x000fe20000000000 */
[----:B------:R-:W-:-:S02]  /*57b0*/  LEA R8, P6, R13, R2, 0x1 ;  /* 0x000000020d087211 */ /* 0x000fc400078c08ff */
[----:B------:R-:W-:Y:S01]  /*57c0*/  F2FP.F16.F32.PACK_AB R52, R53, R52 ;  /* 0x000000343534723e */ /* 0x000fe200000000ff */
[----:B------:R2:W-:Y:S01]  /*57d0*/  @P2 STG.E.U16 desc[UR22][R6.64], R18 ;  /* 0x0000001206002986 */ /* 0x0005e2000c101516 */
[----:B------:R-:W-:Y:S02]  /*57e0*/  ISETP.LT.AND P2, PT, R4, UR19, !P0 ;  /* 0x0000001304007c0c */ /* 0x000fe4000c741270 */
[----:B------:R-:W-:Y:S02]  /*57f0*/  F2FP.F16.F32.PACK_AB R54, R55, R54 ;  /* 0x000000363736723e */ /* 0x000fe400000000ff */
[CC--:B0-----:R-:W-:Y:S01]  /*5800*/  LEA.HI.X.SX32 R9, R13.reuse, R3.reuse, 0x1, P6 ;  /* 0x000000030d097211 */ /* 0x0c1fe200030f0eff */
[----:B------:R-:W-:Y:S01]  /*5810*/  VIADD R13, R13, UR6 ;  /* 0x000000060d0d7c36 */ /* 0x000fe20008000000 */
[----:B------:R-:W-:Y:S02]  /*5820*/  PRMT R11, R18, 0x7632, R11 ;  /* 0x00007632120b7816 */ /* 0x000fe4000000000b */
[----:B------:R-:W-:Y:S01]  /*5830*/  F2FP.F16.F32.PACK_AB R56, R57, R56 ;  /* 0x000000383938723e */ /* 0x000fe200000000ff */
[C---:B------:R-:W-:Y:S01]  /*5840*/  VIADD R12, R13.reuse, UR6 ;  /* 0x000000060d0c7c36 */ /* 0x040fe20008000000 */
[-C--:B------:R-:W-:Y:S01]  /*5850*/  LEA R4, P6, R13, R2.reuse, 0x1 ;  /* 0x000000020d047211 */ /* 0x080fe200078c08ff */
[----:B------:R0:W-:Y:S01]  /*5860*/  @P5 STG.E.U16 desc[UR22][R8.64], R11 ;  /* 0x0000000b08005986 */ /* 0x0001e2000c101516 */
[----:B------:R-:W-:Y:S01]  /*5870*/  ISETP.LT.AND P5, PT, R5, UR19, !P0 ;  /* 0x0000001305007c0c */ /* 0x000fe2000c7a1270 */
[C---:B--2---:R-:W-:Y:S01]  /*5880*/  VIADD R6, R0.reuse, 0x14 ;  /* 0x0000001400067836 */ /* 0x044fe20000000000 */
        /* <DEDUP_REMOVED lines=23> */
[C---:B0-----:R-:W-:Y:S01]  /*5a00*/  LEA.HI.X.SX32 R9, R13.reuse, R3, 0x1, P6 ;  /* 0x000000030d097211 */ /* 0x041fe200030f0eff */
[----:B------:R-:W-:Y:S01]  /*5a10*/  VIADD R13, R13, UR6 ;  /* 0x000000060d0d7c36 */ /* 0x000fe20008000000 */
[----:B------:R-:W-:-:S03]  /*5a20*/  PRMT R11, R22, 0x7632, R11 ;  /* 0x00007632160b7816 */ /* 0x000fc6000000000b */
[C---:B------:R-:W-:Y:S01]  /*5a30*/  VIADD R12, R13.reuse, UR6 ;  /* 0x000000060d0c7c36 */ /* 0x040fe20008000000 */
[-C--:B------:R-:W-:Y:S01]  /*5a40*/  LEA R4, P6, R13, R2.reuse, 0x1 ;  /* 0x000000020d047211 */ /* 0x080fe200078c08ff */
[----:B------:R0:W-:Y:S01]  /*5a50*/  @P5 STG.E.U16 desc[UR22][R8.64], R11 ;  /* 0x0000000b08005986 */ /* 0x0001e2000c101516 */
[----:B------:R-:W-:Y:S01]  /*5a60*/  ISETP.LT.AND P5, PT, R5, UR19, !P0 ;  /* 0x0000001305007c0c */ /* 0x000fe2000c7a1270 */
[C---:B--2---:R-:W-:Y:S01]  /*5a70*/  VIADD R6, R0.reuse, 0x18 ;  /* 0x0000001800067836 */ /* 0x044fe20000000000 */
[----:B------:R-:W-:Y:S01]  /*5a80*/  LEA.HI.X.SX32 R5, R13, R3, 0x1, P6 ;  /* 0x000000030d057211 */ /* 0x000fe200030f0eff */
[----:B------:R-:W-:Y:S01]  /*5a90*/  VIADD R7, R0, 0x19 ;  /* 0x0000001900077836 */ /* 0x000fe20000000000 */
[----:B------:R-:W-:-:S03]  /*5aa0*/  LEA R10, P6, R12, R2, 0x1 ;  /* 0x000000020c0a7211 */ /* 0x000fc600078c08ff */
[----:B------:R2:W-:Y:S01]  /*5ab0*/  @P4 STG.E.U16 desc[UR22][R4.64], R24 ;  /* 0x0000001804004986 */ /* 0x0005e2000c101516 */
[----:B------:R-:W-:Y:S02]  /*5ac0*/  ISETP.LT.AND P4, PT, R6, UR19, !P0 ;  /* 0x0000001306007c0c */ /* 0x000fe4000c781270 */
[C---:B0-----:R-:W-:Y:S01]  /*5ad0*/  LEA.HI.X.SX32 R11, R12.reuse, R3, 0x1, P6 ;  /* 0x000000030c0b7211 */ /* 0x041fe200030f0eff */
[----:B------:R-:W-:Y:S01]  /*5ae0*/  VIADD R12, R12, UR6 ;  /* 0x000000060c0c7c36 */ /* 0x000fe20008000000 */
[----:B------:R-:W-:-:S03]  /*5af0*/  PRMT R9, R24, 0x7632, R9 ;  /* 0x0000763218097816 */ /* 0x000fc60000000009 */
[C---:B------:R-:W-:Y:S01]  /*5b00*/  VIADD R13, R12.reuse, UR6 ;  /* 0x000000060c0d7c36 */ /* 0x040fe20008000000 */
[-C--:B------:R-:W-:Y:S01]  /*5b10*/  LEA R6, P6, R12, R2.reuse, 0x1 ;  /* 0x000000020c067211 */ /* 0x080fe200078c08ff */
[----:B------:R0:W-:Y:S01]  /*5b20*/  @P3 STG.E.U16 desc[UR22][R10.64], R9 ;  /* 0x000000090a003986 */ /* 0x0001e2000c101516 */
[----:B------:R-:W-:Y:S01]  /*5b30*/  ISETP.LT.AND P3, PT, R7, UR19, !P0 ;  /* 0x0000001307007c0c */ /* 0x000fe2000c761270 */
[----:B--2---:R-:W-:Y:S01]  /*5b40*/  VIADD R4, R0, 0x1a ;  /* 0x0000001a00047836 */ /* 0x004fe20000000000 */
        /* <DEDUP_REMOVED lines=221> */
[----:B------:R-:W-:Y:S02]  /*6920*/  LEA.HI.X.SX32 R5, R13, R3, 0x1, P6 ;  /* 0x000000030d057211 */ /* 0x000fe400030f0eff */
[----:B------:R-:W-:Y:S02]  /*6930*/  LEA R10, P6, R12, R2, 0x1 ;  /* 0x000000020c0a7211 */ /* 0x000fe400078c08ff */
[----:B------:R-:W-:Y:S01]  /*6940*/  PRMT R7, R60, 0x7632, R7 ;  /* 0x000076323c077816 */ /* 0x000fe20000000007 */
[----:B------:R2:W-:Y:S01]  /*6950*/  @P4 STG.E.U16 desc[UR22][R4.64], R60 ;  /* 0x0000003c04004986 */ /* 0x0005e2000c101516 */
[----:B------:R-:W-:-:S02]  /*6960*/  ISETP.LT.AND P4, PT, R6, UR19, !P0 ;  /* 0x0000001306007c0c */ /* 0x000fc4000c781270 */
[C---:B0-----:R-:W-:Y:S01]  /*6970*/  LEA.HI.X.SX32 R11, R12.reuse, R3, 0x1, P6 ;  /* 0x000000030c0b7211 */ /* 0x041fe200030f0eff */
[----:B------:R-:W-:Y:S02]  /*6980*/  VIADD R12, R12, UR6 ;  /* 0x000000060c0c7c36 */ /* 0x000fe40008000000 */
[----:B------:R-:W-:Y:S02]  /*6990*/  VIADD R9, R0, 0x3d ;  /* 0x0000003d00097836 */ /* 0x000fe40000000000 */
[----:B------:R0:W-:Y:S01]  /*69a0*/  @P3 STG.E.U16 desc[UR22][R10.64], R7 ;  /* 0x000000070a003986 */ /* 0x0001e2000c101516 */
[C---:B------:R-:W-:Y:S01]  /*69b0*/  LEA R6, P3, R12.reuse, R2, 0x1 ;  /* 0x000000020c067211 */ /* 0x040fe200078608ff */
[----:B------:R-:W-:-:S05]  /*69c0*/  VIADD R8, R12, UR6 ;  /* 0x000000060c087c36 */ /* 0x000fca0008000000 */
[----:B--2---:R-:W-:-:S04]  /*69d0*/  LEA R4, P6, R8, R2, 0x1 ;  /* 0x0000000208047211 */ /* 0x004fc800078c08ff */
[-C--:B------:R-:W-:Y:S02]  /*69e0*/  LEA.HI.X.SX32 R5, R8, R3.reuse, 0x1, P6 ;  /* 0x0000000308057211 */ /* 0x080fe400030f0eff */
[----:B0-----:R-:W-:Y:S02]  /*69f0*/  LEA.HI.X.SX32 R7, R12, R3, 0x1, P3 ;  /* 0x000000030c077211 */ /* 0x001fe400018f0eff */
[----:B------:R-:W-:Y:S01]  /*6a00*/  ISETP.LT.AND P3, PT, R9, UR19, !P0 ;  /* 0x0000001309007c0c */ /* 0x000fe2000c761270 */
[----:B------:R-:W-:Y:S02]  /*6a10*/  VIADD R9, R8, UR6 ;  /* 0x0000000608097c36 */ /* 0x000fe40008000000 */
[----:B------:R0:W-:Y:S02]  /*6a20*/  @P2 STG.E.U16 desc[UR22][R6.64], R62 ;  /* 0x0000003e06002986 */ /* 0x0001e4000c101516 */
[C---:B------:R-:W-:Y:S01]  /*6a30*/  VIADD R11, R9.reuse, UR6 ;  /* 0x00000006090b7c36 */ /* 0x040fe20008000000 */
[----:B------:R-:W-:-:S03]  /*6a40*/  LEA R8, P2, R9, R2, 0x1 ;  /* 0x0000000209087211 */ /* 0x000fc600078408ff */
[C---:B------:R-:W-:Y:S01]  /*6a50*/  VIADD R13, R11.reuse, UR6 ;  /* 0x000000060b0d7c36 */ /* 0x040fe20008000000 */
[-C--:B------:R-:W-:Y:S02]  /*6a60*/  LEA R10, P6, R11, R2.reuse, 0x1 ;  /* 0x000000020b0a7211 */ /* 0x080fe400078c08ff */
[-C--:B------:R-:W-:Y:S01]  /*6a70*/  LEA.HI.X.SX32 R9, R9, R3.reuse, 0x1, P2 ;  /* 0x0000000309097211 */ /* 0x080fe200010f0eff */
[----:B------:R-:W-:Y:S01]  /*6a80*/  VIADD R0, R13, UR6 ;  /* 0x000000060d007c36 */ /* 0x000fe20008000000 */
[----:B------:R-:W-:Y:S02]  /*6a90*/  LEA.HI.X.SX32 R11, R11, R3, 0x1, P6 ;  /* 0x000000030b0b7211 */ /* 0x000fe400030f0eff */
[----:B------:R-:W-:Y:S02]  /*6aa0*/  LEA R12, P6, R13, R2, 0x1 ;  /* 0x000000020d0c7211 */ /* 0x000fe400078c08ff */
[----:B------:R-:W-:Y:S02]  /*6ab0*/  ISETP.LT.AND P2, PT, R15, UR19, !P0 ;  /* 0x000000130f007c0c */ /* 0x000fe4000c741270 */
[----:B------:R-:W-:-:S02]  /*6ac0*/  ISETP.LT.AND P0, PT, R14, UR19, !P0 ;  /* 0x000000130e007c0c */ /* 0x000fc4000c701270 */
[----:B0-----:R-:W-:Y:S02]  /*6ad0*/  PRMT R6, R62, 0x7632, R6 ;  /* 0x000076323e067816 */ /* 0x001fe40000000006 */
[-C--:B------:R-:W-:Y:S02]  /*6ae0*/  LEA.HI.X.SX32 R13, R13, R3.reuse, 0x1, P6 ;  /* 0x000000030d0d7211 */ /* 0x080fe400030f0eff */
[C---:B------:R-:W-:Y:S01]  /*6af0*/  LEA R2, P6, R0.reuse, R2, 0x1 ;  /* 0x0000000200027211 */ /* 0x040fe200078c08ff */
[----:B------:R0:W-:Y:S03]  /*6b00*/  @P5 STG.E.U16 desc[UR22][R4.64], R6 ;  /* 0x0000000604005986 */ /* 0x0001e6000c101516 */
[----:B------:R-:W-:Y:S01]  /*6b10*/  LEA.HI.X.SX32 R3, R0, R3, 0x1, P6 ;  /* 0x0000000300037211 */ /* 0x000fe200030f0eff */
[----:B------:R2:W-:Y:S01]  /*6b20*/  @P4 STG.E.U16 desc[UR22][R8.64], R64 ;  /* 0x0000004008004986 */ /* 0x0005e2000c101516 */
[----:B------:R-:W-:-:S02]  /*6b30*/  PRMT R0, R66, 0x7632, R0 ;  /* 0x0000763242007816 */ /* 0x000fc40000000000 */
[----:B0-----:R-:W-:-:S05]  /*6b40*/  PRMT R5, R64, 0x7632, R5 ;  /* 0x0000763240057816 */ /* 0x001fca0000000005 */
[----:B------:R2:W-:Y:S04]  /*6b50*/  @P3 STG.E.U16 desc[UR22][R10.64], R5 ;  /* 0x000000050a003986 */ /* 0x0005e8000c101516 */
[----:B------:R2:W-:Y:S04]  /*6b60*/  @P2 STG.E.U16 desc[UR22][R12.64], R66 ;  /* 0x000000420c002986 */ /* 0x0005e8000c101516 */
[----:B------:R2:W-:Y:S01]  /*6b70*/  @P0 STG.E.U16 desc[UR22][R2.64], R0 ;  /* 0x0000000002000986 */ /* 0x0005e2000c101516 */
[----:B-1----:R-:W-:Y:S06]  /*6b80*/  BAR.SYNC.DEFER_BLOCKING 0x0 ;  /* 0x0000000000007b1d */ /* 0x002fec0000010000 */
[----:B------:R-:W-:Y:S05]  /*6b90*/  @P1 BRA `(.L_x_14) ;  /* 0x0000000000a01947 */ /* 0x000fea0003800000 */
[----:B------:R-:W0:Y:S01]  /*6ba0*/  S2UR UR5, SR_CgaCtaId ;  /* 0x00000000000579c3 */ /* 0x000e220000008800 */
[----:B------:R-:W-:Y:S01]  /*6bb0*/  NOP ;  /* 0x0000000000007918 */ /* 0x000fe20000000000 */
[----:B------:R-:W-:Y:S01]  /*6bc0*/  UMOV UR4, 0x50 ;  /* 0x0000005000047882 */ /* 0x000fe20000000000 */
[----:B--2---:R-:W-:Y:S02]  /*6bd0*/  IMAD.U32 R0, RZ, RZ, UR10 ;  /* 0x0000000aff007e24 */ /* 0x004fe4000f8e00ff */
[----:B------:R-:W-:Y:S02]  /*6be0*/  IMAD.MOV.U32 R3, RZ, RZ, 0xf ;  /* 0x0000000fff037424 */ /* 0x000fe400078e00ff */
[----:B------:R-:W-:Y:S01]  /*6bf0*/  IMAD.MOV.U32 R7, RZ, RZ, 0x1 ;  /* 0x00000001ff077424 */ /* 0x000fe200078e00ff */
[----:B------:R-:W-:-:S04]  /*6c00*/  LOP3.LUT R0, R0, 0xffff, RZ, 0xc0, !PT ;  /* 0x0000ffff00007812 */ /* 0x000fc800078ec0ff */
[----:B------:R-:W-:-:S05]  /*6c10*/  SHF.R.U32.HI R0, RZ, 0x5, R0 ;  /* 0x00000005ff007819 */ /* 0x000fca0000011600 */
[----:B------:R-:W-:Y:S01]  /*6c20*/  VIADD R2, R0, 0x10 ;  /* 0x0000001000027836 */ /* 0x000fe20000000000 */
[----:B------:R-:W-:Y:S01]  /*6c30*/  SHF.L.U32 R0, R3, R0, RZ ;  /* 0x0000000003007219 */ /* 0x000fe200000006ff */
[----:B0-----:R-:W-:-:S03]  /*6c40*/  ULEA UR6, UR5, UR4, 0x18 ;  /* 0x0000000405067291 */ /* 0x001fc6000f8ec0ff */
[----:B------:R-:W-:-:S04]  /*6c50*/  SHF.L.U32 R3, R7, R2, RZ ;  /* 0x0000000207037219 */ /* 0x000fc800000006ff */
[----:B------:R-:W-:Y:S02]  /*6c60*/  LOP3.LUT R0, R3, R0, RZ, 0xfc, !PT ;  /* 0x0000000003007212 */ /* 0x000fe400078efcff */
[----:B------:R-:W0:Y:S02]  /*6c70*/  LDS R5, [UR6] ;  /* 0x00000006ff057984 */ /* 0x000e240008000800 */
[C---:B------:R-:W-:Y:S02]  /*6c80*/  LOP3.LUT R2, R0.reuse, 0xffff, RZ, 0xc0, !PT ;  /* 0x0000ffff00027812 */ /* 0x040fe400078ec0ff */
[----:B0-----:R-:W-:-:S04]  /*6c90*/  LOP3.LUT R3, R0, 0xffff, R5, 0x80, !PT ;  /* 0x0000ffff00037812 */ /* 0x001fc800078e8005 */
[----:B------:R-:W-:-:S13]  /*6ca0*/  ISETP.NE.AND P0, PT, R3, R2, PT ;  /* 0x000000020300720c */ /* 0x000fda0003f05270 */
[----:B------:R-:W-:Y:S05]  /*6cb0*/  @P0 BRA `(.L_x_15) ;  /* 0x0000000000500947 */ /* 0x000fea0003800000 */
[----:B------:R-:W-:Y:S02]  /*6cc0*/  SHF.R.U32.HI R5, RZ, 0x10, R5 ;  /* 0x00000010ff057819 */ /* 0x000fe40000011605 */
[----:B------:R-:W-:-:S04]  /*6cd0*/  SHF.R.U32.HI R2, RZ, 0x10, R0 ;  /* 0x00000010ff027819 */ /* 0x000fc80000011600 */
[----:B------:R-:W-:-:S04]  /*6ce0*/  LOP3.LUT R5, R5, R2, RZ, 0xc0, !PT ;  /* 0x0000000205057212 */ /* 0x000fc800078ec0ff */
[----:B------:R-:W-:-:S13]  /*6cf0*/  ISETP.NE.AND P0, PT, R5, R2, PT ;  /* 0x000000020500720c */ /* 0x000fda0003f05270 */
[----:B------:R-:W-:Y:S05]  /*6d00*/  @P0 BRA `(.L_x_16) ;  /* 0x0000000000300947 */ /* 0x000fea0003800000 */
[----:B------:R-:W-:Y:S01]  /*6d10*/  R2UR UR4, R0 ;  /* 0x00000000000472ca */ /* 0x000fe200000e0000 */
[----:B------:R-:W-:Y:S01]  /*6d20*/  VOTEU.ANY UR5, UPT, PT ;  /* 0x0000000000057886 */ /* 0x000fe200038e0100 */
[----:B------:R-:W0:Y:S01]  /*6d30*/  S2R R0, SR_LANEID ;  /* 0x0000000000007919 */ /* 0x000e220000000000 */
[----:B------:R-:W-:-:S10]  /*6d40*/  UFLO.U32 UR5, UR5 ;  /* 0x00000005000572bd */ /* 0x000fd400080e0000 */
[----:B------:R-:W-:-:S06]  /*6d50*/  ULOP3.LUT UR4, URZ, UR4, URZ, 0x33, !UPT ;  /* 0x00000004ff047292 */ /* 0x000fcc000f8e33ff */
[----:B------:R-:W-:-:S04]  /*6d60*/  IMAD.U32 R2, RZ, RZ, UR4 ;  /* 0x00000004ff027e24 */ /* 0x000fc8000f8e00ff */
[----:B------:R-:W1:Y:S02]  /*6d70*/  REDUX UR7, R2 ;  /* 0x00000000020773c4 */ /* 0x000e640000000000 */
[----:B------:R3:W-:Y:S01]  /*6d80*/  UTCATOMSWS.AND URZ, UR4 ;  /* 0x0000000400ff79e3 */ /* 0x0007e20008000000 */
[----:B0-----:R-:W-:Y:S01]  /*6d90*/  ISETP.EQ.U32.AND P0, PT, R0, UR5, PT ;  /* 0x0000000500007c0c */ /* 0x001fe2000bf02070 */
[----:B-1----:R-:W-:-:S12]  /*6da0*/  IMAD.U32 R0, RZ, RZ, UR7 ;  /* 0x00000007ff007e24 */ /* 0x002fd8000f8e00ff */
[----:B------:R3:W-:Y:S01]  /*6db0*/  @P0 ATOMS.AND RZ, [UR6], R0 ;  /* 0x00000000ffff098c */ /* 0x0007e2000a800006 */
[----:B------:R-:W-:Y:S05]  /*6dc0*/  BRA `(.L_x_14) ;  /* 0x0000000000147947 */ /* 0x000fea0003800000 */
.L_x_16:
[----:B------:R-:W-:-:S07]  /*6dd0*/  MOV R2, 0x6df0 ;  /* 0x00006df000027802 */ /* 0x000fce0000000f00 */
[----:B------:R-:W-:Y:S05]  /*6de0*/  CALL.REL.NOINC `($__internal_0_$__cuda_sm10x_tcgen05_guardrail_trap_col_being_dealloced_not_returned_by_alloc) ;  /* 0x00000000002c7944 */ /* 0x000fea0003c00000 */
[----:B------:R-:W-:Y:S05]  /*6df0*/  BRA `(.L_x_14) ;  /* 0x0000000000087947 */ /* 0x000fea0003800000 */
.L_x_15:
[----:B------:R-:W-:-:S07]  /*6e00*/  MOV R2, 0x6e20 ;  /* 0x00006e2000027802 */ /* 0x000fce0000000f00 */
[----:B------:R-:W-:Y:S05]  /*6e10*/  CALL.REL.NOINC `($__internal_2_$__cuda_sm10x_tcgen05_guardrail_trap_unallocated_columns_being_dealloced) ;  /* 0x0000000000387944 */ /* 0x000fea0003c00000 */
.L_x_14:
[----:B------:R-:W-:Y:S01]  /*6e20*/  NOP ;  /* 0x0000000000007918 */ /* 0x000fe20000000000 */
[----:B---3--:R-:W-:Y:S05]  /*6e30*/  EXIT ;  /* 0x000000000000794d */ /* 0x008fea0003800000 */
.L_x_9:
[----:B------:R-:W0:Y:S02]  /*6e40*/  SYNCS.PHASECHK.TRANS64.TRYWAIT P3, [UR8], R12 ;  /* 0x0000000cff0075a7 */ /* 0x000e240008061108 */
[----:B0-----:R-:W-:Y:S05]  /*6e50*/  @!P3 BRA `(.L_x_9) ;  /* 0xfffffffc00f8b947 */ /* 0x001fea000383ffff */
[----:B------:R-:W-:Y:S05]  /*6e60*/  BRA `(.L_x_17) ;  /* 0xffffffd800207947 */ /* 0x000fea000383ffff */
.L_x_13:
[----:B------:R-:W3:Y:S02]  /*6e70*/  SYNCS.PHASECHK.TRANS64.TRYWAIT P0, [UR8], R3 ;  /* 0x00000003ff0075a7 */ /* 0x000ee40008001108 */
[----:B---3--:R-:W-:Y:S05]  /*6e80*/  @!P0 BRA `(.L_x_13) ;  /* 0xfffffffc00f88947 */ /* 0x008fea000383ffff */
[----:B------:R-:W-:Y:S05]  /*6e90*/  BRA `(.L_x_12) ;  /* 0xffffffe000107947 */ /* 0x000fea000383ffff */
        .weak           $__internal_0_$__cuda_sm10x_tcgen05_guardrail_trap_col_being_dealloced_not_returned_by_alloc
        .type           $__internal_0_$__cuda_sm10x_tcgen05_guardrail_trap_col_being_dealloced_not_returned_by_alloc,@function
        .size           $__internal_0_$__cuda_sm10x_tcgen05_guardrail_trap_col_being_dealloced_not_returned_by_alloc,($__internal_1_$__cuda_sm10x_tcgen05_guardrail_trap_phase_invalid_during_alloc - $__internal_0_$__cuda_sm10x_tcgen05_guardrail_trap_col_being_dealloced_not_returned_by_alloc)
$__internal_0_$__cuda_sm10x_tcgen05_guardrail_trap_col_being_dealloced_not_returned_by_alloc:
[----:B------:R-:W-:Y:S05]  /*6ea0*/  BPT.TRAP 0x1 ;  /* 0x000000040000795c */ /* 0x000fea0000300000 */
[----:B------:R-:W-:-:S04]  /*6eb0*/  IMAD.MOV.U32 R3, RZ, RZ, 0x0 ;  /* 0x00000000ff037424 */ /* 0x000fc800078e00ff */
[----:B------:R-:W-:Y:S05]  /*6ec0*/  RET.REL.NODEC R2 `(matmul_kernel) ;  /* 0xffffff90024c7950 */ /* 0x000fea0003c3ffff */
        .weak           $__internal_1_$__cuda_sm10x_tcgen05_guardrail_trap_phase_invalid_during_alloc
        .type           $__internal_1_$__cuda_sm10x_tcgen05_guardrail_trap_phase_invalid_during_alloc,@function
        .size           $__internal_1_$__cuda_sm10x_tcgen05_guardrail_trap_phase_invalid_during_alloc,($__internal_2_$__cuda_sm10x_tcgen05_guardrail_trap_unallocated_columns_being_dealloced - $__internal_1_$__cuda_sm10x_tcgen05_guardrail_trap_phase_invalid_during_alloc)
$__internal_1_$__cuda_sm10x_tcgen05_guardrail_trap_phase_invalid_during_alloc:
[----:B------:R-:W-:Y:S05]  /*6ed0*/  BPT.TRAP 0x1 ;  /* 0x000000040000795c */ /* 0x000fea0000300000 */
[----:B------:R-:W-:-:S04]  /*6ee0*/  IMAD.MOV.U32 R3, RZ, RZ, 0x0 ;  /* 0x00000000ff037424 */ /* 0x000fc800078e00ff */
[----:B------:R-:W-:Y:S05]  /*6ef0*/  RET.REL.NODEC R2 `(matmul_kernel) ;  /* 0xffffff9002407950 */ /* 0x000fea0003c3ffff */
        .weak           $__internal_2_$__cuda_sm10x_tcgen05_guardrail_trap_unallocated_columns_being_dealloced
        .type           $__internal_2_$__cuda_sm10x_tcgen05_guardrail_trap_unallocated_columns_being_dealloced,@function
        .size           $__internal_2_$__cuda_sm10x_tcgen05_guardrail_trap_unallocated_columns_being_dealloced,(.L_x_21 - $__internal_2_$__cuda_sm10x_tcgen05_guardrail_trap_unallocated_columns_being_dealloced)
$__internal_2_$__cuda_sm10x_tcgen05_guardrail_trap_unallocated_columns_being_dealloced:
[----:B------:R-:W-:Y:S05]  /*6f00*/  BPT.TRAP 0x1 ;  /* 0x000000040000795c */ /* 0x000fea0000300000 */
[----:B------:R-:W-:-:S04]  /*6f10*/  IMAD.MOV.U32 R3, RZ, RZ, 0x0 ;  /* 0x00000000ff037424 */ /* 0x000fc800078e00ff */
[----:B------:R-:W-:Y:S05]  /*6f20*/  RET.REL.NODEC R2 `(matmul_kernel) ;  /* 0xffffff9002347950 */ /* 0x000fea0003c3ffff */
.L_x_18:
[----:B------:R-:W-:-:S00]  /*6f30*/  BRA `(.L_x_18) ;  /* 0xfffffffc00fc7947 */ /* 0x000fc0000383ffff */
[----:B------:R-:W-:-:S00]  /*6f40*/  NOP ;  /* 0x0000000000007918 */ /* 0x000fc00000000000 */
        /* <DEDUP_REMOVED lines=11> */
.L_x_21:


//--------------------- .nv.shared.matmul_kernel  --------------------------
	.section	.nv.shared.matmul_kernel,"aw",@nobits
	.sectionflags	@""
	.align	16
	.zero		1024


//--------------------- .nv.shared.reserved.0     --------------------------
	.section	.nv.shared.reserved.0,"aw",@nobits
	.align	8
	.weak		__nv_reservedSMEM_offset_0_alias
	.size		__nv_reservedSMEM_offset_0_alias, 0, 64
	.other		__nv_reservedSMEM_offset_0_alias,@"STO_CUDA_RESERVED_SHARED STV_DEFAULT"
__nv_reservedSMEM_offset_0_alias:
	.zero		0
.nv.shared.reserved.0:
	.zero		64
	.weak		__nv_reservedSMEM_allocation_phase
	.type		__nv_reservedSMEM_allocation_phase,@object
	.size		__nv_reservedSMEM_allocation_phase,(.L_0 - __nv_reservedSMEM_allocation_phase)
__nv_reservedSMEM_allocation_phase:
	.zero		1
.L_0:
	.zero		7
	.weak		__nv_reservedSMEM_devtool_atexit_pc
	.type		__nv_reservedSMEM_devtool_atexit_pc,@object
	.size		__nv_reservedSMEM_devtool_atexit_pc,(__nv_reservedSMEM_allocation_mask - __nv_reservedSMEM_devtool_atexit_pc)
__nv_reservedSMEM_devtool_atexit_pc:
	.zero		8
	.weak		__nv_reservedSMEM_allocation_mask
	.type		__nv_reservedSMEM_allocation_mask,@object
	.size		__nv_reservedSMEM_allocation_mask,(.L_2 - __nv_reservedSMEM_allocation_mask)
__nv_reservedSMEM_allocation_mask:
	.zero		4
.L_2:


//--------------------- .nv.constant0.matmul_kernel --------------------------
	.section	.nv.constant0.matmul_kernel,"a",@progbits
	.sectionflags	@""
	.align	4
.nv.constant0.matmul_kernel:
	.zero		976


//--------------------- SYMBOLS --------------------------

	.type		.nv.reservedSmem.offset0,@object
	.size		.nv.reservedSmem.offset0,0x4
	.type		.nv.reservedSmem.cap,@object
	.size		.nv.reservedSmem.cap,0x4
